	.target	sm_90a

	.elftype	@"ET_EXEC"


//--------------------- .note.nv.tkinfo           --------------------------
	.section	.note.nv.tkinfo,"",@"SHT_NOTE"
	.sectionflags	@"SHF_NOTE_NV_TKINFO"
	.tkinfo
        /*0018*/ 	.word	0x00000002
        /*0030*/ 	.string	""
        /*0030*/ 	.string	"ptxas"
        /*0030*/ 	.string	"Cuda compilation tools, release 13.0, V13.0.88"
        /*0030*/ 	.string	"Build cuda_13.0.r13.0/compiler.36424714_0"
        /*0030*/ 	.string	"-arch sm_90a -m 64 "



//--------------------- .note.nv.cuinfo           --------------------------
	.section	.note.nv.cuinfo,"",@"SHT_NOTE"
	.sectionflags	@"SHF_NOTE_NV_CUINFO"
        /*0018*/ 	.short	0x0002
        /*001a*/ 	.short	0x005a
        /*001c*/ 	.short	0x0082
	.zero		2


//--------------------- .nv.info                  --------------------------
	.section	.nv.info,"",@"SHT_CUDA_INFO"
	.align	4


	//----- nvinfo : EIATTR_REGCOUNT
	.align		4
        /*0000*/ 	.byte	0x04, 0x2f
        /*0002*/ 	.short	(.L_15 - .L_14)
	.align		4
.L_14:
        /*0004*/ 	.word	index@(_ZN7cutlass13device_kernelINS_4gemm6kernel13GemmUniversalIN4cute5tupleIJiiiiEEENS1_10collective13CollectiveMmaINS1_34MainloopSm90TmaGmmaWarpSpecializedILi7ENS5_IJNS4_1CILi2EEENSA_ILi1EEESC_EEENS1_35KernelTmaWarpSpecializedCooperativeEEENS5_IJNSA_ILi128EEENSA_ILi112EEENSA_ILi64EEEEEENS_10bfloat16_tENS5_IJlSC_lEEESK_SL_NS4_8TiledMMAINS4_8MMA_AtomIJNS4_4SM904GMMA27MMA_64x16x16_F32BF16BF16_SSILNSP_5MajorE0ELSR_0ELNSP_7ScaleInE1ELSS_1EEEEEENS4_6LayoutISD_NS5_IJSC_NSA_ILi0EEESW_EEEEENS5_IJNS4_10UnderscoreESZ_SZ_EEEEENS4_13SM90_TMA_LOADENS4_14ComposedLayoutINS4_7SwizzleILi3ELi4ELi3EEENS4_18smem_ptr_flag_bitsILi16EEENSV_INS5_IJNSA_ILi8EEESI_EEENS5_IJSI_SC_EEEEEEEvNS4_8identityENS4_23SM90_TMA_LOAD_MULTICASTES1C_vS1D_EENS_8epilogue10collective6detail29Sm90TmaWarpSpecializedAdapterINS1H_15DefaultEpilogueISK_SL_SL_NS1G_6thread17LinearCombinationISK_Li1EffLNS1L_9ScaleType4KindE0ELNS_15FloatRoundStyleE2ESK_EENS1_15EpilogueDefaultEEEEEvvEEEEvNT_6ParamsE)
        /*0008*/ 	.word	0x000000a8


	//----- nvinfo : EIATTR_FRAME_SIZE
	.align		4
.L_15:
        /*000c*/ 	.byte	0x04, 0x11
        /*000e*/ 	.short	(.L_17 - .L_16)
	.align		4
.L_16:
        /*0010*/ 	.word	index@(_ZN7cutlass13device_kernelINS_4gemm6kernel13GemmUniversalIN4cute5tupleIJiiiiEEENS1_10collective13CollectiveMmaINS1_34MainloopSm90TmaGmmaWarpSpecializedILi7ENS5_IJNS4_1CILi2EEENSA_ILi1EEESC_EEENS1_35KernelTmaWarpSpecializedCooperativeEEENS5_IJNSA_ILi128EEENSA_ILi112EEENSA_ILi64EEEEEENS_10bfloat16_tENS5_IJlSC_lEEESK_SL_NS4_8TiledMMAINS4_8MMA_AtomIJNS4_4SM904GMMA27MMA_64x16x16_F32BF16BF16_SSILNSP_5MajorE0ELSR_0ELNSP_7ScaleInE1ELSS_1EEEEEENS4_6LayoutISD_NS5_IJSC_NSA_ILi0EEESW_EEEEENS5_IJNS4_10UnderscoreESZ_SZ_EEEEENS4_13SM90_TMA_LOADENS4_14ComposedLayoutINS4_7SwizzleILi3ELi4ELi3EEENS4_18smem_ptr_flag_bitsILi16EEENSV_INS5_IJNSA_ILi8EEESI_EEENS5_IJSI_SC_EEEEEEEvNS4_8identityENS4_23SM90_TMA_LOAD_MULTICASTES1C_vS1D_EENS_8epilogue10collective6detail29Sm90TmaWarpSpecializedAdapterINS1H_15DefaultEpilogueISK_SL_SL_NS1G_6thread17LinearCombinationISK_Li1EffLNS1L_9ScaleType4KindE0ELNS_15FloatRoundStyleE2ESK_EENS1_15EpilogueDefaultEEEEEvvEEEEvNT_6ParamsE)
        /*0014*/ 	.word	0x00000000


	//----- nvinfo : EIATTR_MIN_STACK_SIZE
	.align		4
.L_17:
        /*0018*/ 	.byte	0x04, 0x12
        /*001a*/ 	.short	(.L_19 - .L_18)
	.align		4
.L_18:
        /*001c*/ 	.word	index@(_ZN7cutlass13device_kernelINS_4gemm6kernel13GemmUniversalIN4cute5tupleIJiiiiEEENS1_10collective13CollectiveMmaINS1_34MainloopSm90TmaGmmaWarpSpecializedILi7ENS5_IJNS4_1CILi2EEENSA_ILi1EEESC_EEENS1_35KernelTmaWarpSpecializedCooperativeEEENS5_IJNSA_ILi128EEENSA_ILi112EEENSA_ILi64EEEEEENS_10bfloat16_tENS5_IJlSC_lEEESK_SL_NS4_8TiledMMAINS4_8MMA_AtomIJNS4_4SM904GMMA27MMA_64x16x16_F32BF16BF16_SSILNSP_5MajorE0ELSR_0ELNSP_7ScaleInE1ELSS_1EEEEEENS4_6LayoutISD_NS5_IJSC_NSA_ILi0EEESW_EEEEENS5_IJNS4_10UnderscoreESZ_SZ_EEEEENS4_13SM90_TMA_LOADENS4_14ComposedLayoutINS4_7SwizzleILi3ELi4ELi3EEENS4_18smem_ptr_flag_bitsILi16EEENSV_INS5_IJNSA_ILi8EEESI_EEENS5_IJSI_SC_EEEEEEEvNS4_8identityENS4_23SM90_TMA_LOAD_MULTICASTES1C_vS1D_EENS_8epilogue10collective6detail29Sm90TmaWarpSpecializedAdapterINS1H_15DefaultEpilogueISK_SL_SL_NS1G_6thread17LinearCombinationISK_Li1EffLNS1L_9ScaleType4KindE0ELNS_15FloatRoundStyleE2ESK_EENS1_15EpilogueDefaultEEEEEvvEEEEvNT_6ParamsE)
        /*0020*/ 	.word	0x00000000
.L_19:


//--------------------- .nv.compat                --------------------------
	.section	.nv.compat,"",@"SHT_CUDA_COMPAT_INFO"
	.align	4
        /*0000*/ 	.byte	0x02, 0x09, 0x01, 0x00, 0x02, 0x02, 0x04, 0x00, 0x02, 0x05, 0x05, 0x00, 0x03, 0x07, 0x01, 0x01
        /*0010*/ 	.byte	0x02, 0x03, 0x01, 0x00, 0x02, 0x06, 0x01, 0x00, 0x04, 0x0b, 0x08, 0x00, 0x00, 0x00, 0x00, 0x00
        /*0020*/ 	.byte	0x00, 0x00, 0x00, 0x00


//--------------------- .nv.info._ZN7cutlass13device_kernelINS_4gemm6kernel13GemmUniversalIN4cute5tupleIJiiiiEEENS1_10collective13CollectiveMmaINS1_34MainloopSm90TmaGmmaWarpSpecializedILi7ENS5_IJNS4_1CILi2EEENSA_ILi1EEESC_EEENS1_35KernelTmaWarpSpecializedCooperativeEEENS5_IJNSA_ILi128EEENSA_ILi112EEENSA_ILi64EEEEEENS_10bfloat16_tENS5_IJlSC_lEEESK_SL_NS4_8TiledMMAINS4_8MMA_AtomIJNS4_4SM904GMMA27MMA_64x16x16_F32BF16BF16_SSILNSP_5MajorE0ELSR_0ELNSP_7ScaleInE1ELSS_1EEEEEENS4_6LayoutISD_NS5_IJSC_NSA_ILi0EEESW_EEEEENS5_IJNS4_10UnderscoreESZ_SZ_EEEEENS4_13SM90_TMA_LOADENS4_14ComposedLayoutINS4_7SwizzleILi3ELi4ELi3EEENS4_18smem_ptr_flag_bitsILi16EEENSV_INS5_IJNSA_ILi8EEESI_EEENS5_IJSI_SC_EEEEEEEvNS4_8identityENS4_23SM90_TMA_LOAD_MULTICASTES1C_vS1D_EENS_8epilogue10collective6detail29Sm90TmaWarpSpecializedAdapterINS1H_15DefaultEpilogueISK_SL_SL_NS1G_6thread17LinearCombinationISK_Li1EffLNS1L_9ScaleType4KindE0ELNS_15FloatRoundStyleE2ESK_EENS1_15EpilogueDefaultEEEEEvvEEEEvNT_6ParamsE --------------------------
	.section	.nv.info._ZN7cutlass13device_kernelINS_4gemm6kernel13GemmUniversalIN4cute5tupleIJiiiiEEENS1_10collective13CollectiveMmaINS1_34MainloopSm90TmaGmmaWarpSpecializedILi7ENS5_IJNS4_1CILi2EEENSA_ILi1EEESC_EEENS1_35KernelTmaWarpSpecializedCooperativeEEENS5_IJNSA_ILi128EEENSA_ILi112EEENSA_ILi64EEEEEENS_10bfloat16_tENS5_IJlSC_lEEESK_SL_NS4_8TiledMMAINS4_8MMA_AtomIJNS4_4SM904GMMA27MMA_64x16x16_F32BF16BF16_SSILNSP_5MajorE0ELSR_0ELNSP_7ScaleInE1ELSS_1EEEEEENS4_6LayoutISD_NS5_IJSC_NSA_ILi0EEESW_EEEEENS5_IJNS4_10UnderscoreESZ_SZ_EEEEENS4_13SM90_TMA_LOADENS4_14ComposedLayoutINS4_7SwizzleILi3ELi4ELi3EEENS4_18smem_ptr_flag_bitsILi16EEENSV_INS5_IJNSA_ILi8EEESI_EEENS5_IJSI_SC_EEEEEEEvNS4_8identityENS4_23SM90_TMA_LOAD_MULTICASTES1C_vS1D_EENS_8epilogue10collective6detail29Sm90TmaWarpSpecializedAdapterINS1H_15DefaultEpilogueISK_SL_SL_NS1G_6thread17LinearCombinationISK_Li1EffLNS1L_9ScaleType4KindE0ELNS_15FloatRoundStyleE2ESK_EENS1_15EpilogueDefaultEEEEEvvEEEEvNT_6ParamsE,"",@"SHT_CUDA_INFO"
	.sectionflags	@""
	.align	4


	//----- nvinfo : EIATTR_CUDA_API_VERSION
	.align		4
        /*0000*/ 	.byte	0x04, 0x37
        /*0002*/ 	.short	(.L_21 - .L_20)
.L_20:
        /*0004*/ 	.word	0x00000082


	//----- nvinfo : EIATTR_KPARAM_INFO
	.align		4
.L_21:
        /*0008*/ 	.byte	0x04, 0x17
        /*000a*/ 	.short	(.L_23 - .L_22)
.L_22:
        /*000c*/ 	.word	0x00000000
        /*0010*/ 	.short	0x0000
        /*0012*/ 	.short	0x0070
        /*0014*/ 	.byte	0x00, 0xf0, 0x01, 0x10


	//----- nvinfo : EIATTR_SPARSE_MMA_MASK
	.align		4
.L_23:
        /*0018*/ 	.byte	0x03, 0x50
        /*001a*/ 	.short	0x0000


	//----- nvinfo : EIATTR_MAXREG_COUNT
	.align		4
        /*001c*/ 	.byte	0x03, 0x1b
        /*001e*/ 	.short	0x00a8


	//----- nvinfo : EIATTR_NUM_BARRIERS
	.align		4
        /*0020*/ 	.byte	0x02, 0x4c
        /*0022*/ 	.byte	0x01
	.zero		1


	//----- nvinfo : EIATTR_EXTERNS
	.align		4
        /*0024*/ 	.byte	0x04, 0x0f
        /*0026*/ 	.short	(.L_25 - .L_24)


	//   ....[0]....
	.align		4
.L_24:
        /*0028*/ 	.word	index@(__assertfail)


	//----- nvinfo : EIATTR_MERCURY_ISA_VERSION
	.align		4
.L_25:
        /*002c*/ 	.byte	0x03, 0x5f
        /*002e*/ 	.short	0x0101


	//----- nvinfo : EIATTR_INT_WARP_WIDE_INSTR_OFFSETS
	.align		4
        /*0030*/ 	.byte	0x04, 0x31
        /*0032*/ 	.short	(.L_27 - .L_26)


	//   ....[0]....
.L_26:
        /*0034*/ 	.word	0x000004e0


	//   ....[1]....
        /*0038*/ 	.word	0x00000510


	//   ....[2]....
        /*003c*/ 	.word	0x000006d0


	//----- nvinfo : EIATTR_COOP_GROUP_MASK_REGIDS
	.align		4
.L_27:
        /*0040*/ 	.byte	0x04, 0x29
        /*0042*/ 	.short	(.L_29 - .L_28)


	//   ....[0]....
.L_28:
        /*0044*/ 	.word	0xffffffff


	//   ....[1]....
        /*0048*/ 	.word	0xffffffff


	//   ....[2]....
        /*004c*/ 	.word	0xffffffff


	//   ....[3]....
        /*0050*/ 	.word	0xffffffff


	//   ....[4]....
        /*0054*/ 	.word	0xffffffff


	//   ....[5]....
        /*0058*/ 	.word	0xffffffff


	//----- nvinfo : EIATTR_COOP_GROUP_INSTR_OFFSETS
	.align		4
.L_29:
        /*005c*/ 	.byte	0x04, 0x28
        /*005e*/ 	.short	(.L_31 - .L_30)


	//   ....[0]....
.L_30:
        /*0060*/ 	.word	0x00000060


	//   ....[1]....
        /*0064*/ 	.word	0x00000070


	//   ....[2]....
        /*0068*/ 	.word	0x00000130


	//   ....[3]....
        /*006c*/ 	.word	0x00000330


	//   ....[4]....
        /*0070*/ 	.word	0x00000850


	//   ....[5]....
        /*0074*/ 	.word	0x00001290


	//----- nvinfo : EIATTR_REG_RECONFIG
	.align		4
.L_31:
        /*0078*/ 	.byte	0x01, 0x54
	.zero		2


	//----- nvinfo : EIATTR_SYSCALL_OFFSETS
	.align		4
        /*007c*/ 	.byte	0x04, 0x46
        /*007e*/ 	.short	(.L_33 - .L_32)


	//   ....[0]....
.L_32:
        /*0080*/ 	.word	0x00001450


	//----- nvinfo : EIATTR_MBARRIER_INSTR_OFFSETS
	.align		4
.L_33:
        /*0084*/ 	.byte	0x04, 0x39
        /*0086*/ 	.short	(.L_35 - .L_34)


	//   ....[0]....
.L_34:
        /*0088*/ 	.word	0x00000230
        /*008c*/ 	.word	0x000000ff
        /*0090*/ 	.word	0x00000000
        /*0094*/ 	.short	0x0100
        /*0096*/ 	.byte	0x08
	.zero		1


	//   ....[1]....
        /*0098*/ 	.word	0x00000240
        /*009c*/ 	.word	0x000000ff
        /*00a0*/ 	.word	0x00000038
        /*00a4*/ 	.short	0x0100
        /*00a6*/ 	.byte	0x08
	.zero		1


	//   ....[2]....
        /*00a8*/ 	.word	0x00000250
        /*00ac*/ 	.word	0x000000ff
        /*00b0*/ 	.word	0x00000008
        /*00b4*/ 	.short	0x0100
        /*00b6*/ 	.byte	0x08
	.zero		1


	//   ....[3]....
        /*00b8*/ 	.word	0x00000260
        /*00bc*/ 	.word	0x000000ff
        /*00c0*/ 	.word	0x00000040
        /*00c4*/ 	.short	0x0100
        /*00c6*/ 	.byte	0x08
	.zero		1


	//   ....[4]....
        /*00c8*/ 	.word	0x00000270
        /*00cc*/ 	.word	0x000000ff
        /*00d0*/ 	.word	0x00000010
        /*00d4*/ 	.short	0x0100
        /*00d6*/ 	.byte	0x08
	.zero		1


	//   ....[5]....
        /*00d8*/ 	.word	0x00000280
        /*00dc*/ 	.word	0x000000ff
        /*00e0*/ 	.word	0x00000048
        /*00e4*/ 	.short	0x0100
        /*00e6*/ 	.byte	0x08
	.zero		1


	//   ....[6]....
        /*00e8*/ 	.word	0x00000290
        /*00ec*/ 	.word	0x000000ff
        /*00f0*/ 	.word	0x00000018
        /*00f4*/ 	.short	0x0100
        /*00f6*/ 	.byte	0x08
	.zero		1


	//   ....[7]....
        /*00f8*/ 	.word	0x000002a0
        /*00fc*/ 	.word	0x000000ff
        /*0100*/ 	.word	0x00000050
        /*0104*/ 	.short	0x0100
        /*0106*/ 	.byte	0x08
	.zero		1


	//   ....[8]....
        /*0108*/ 	.word	0x000002b0
        /*010c*/ 	.word	0x000000ff
        /*0110*/ 	.word	0x00000020
        /*0114*/ 	.short	0x0100
        /*0116*/ 	.byte	0x08
	.zero		1


	//   ....[9]....
        /*0118*/ 	.word	0x000002c0
        /*011c*/ 	.word	0x000000ff
        /*0120*/ 	.word	0x00000058
        /*0124*/ 	.short	0x0100
        /*0126*/ 	.byte	0x08
	.zero		1


	//   ....[10]....
        /*0128*/ 	.word	0x000002d0
        /*012c*/ 	.word	0x000000ff
        /*0130*/ 	.word	0x00000028
        /*0134*/ 	.short	0x0100
        /*0136*/ 	.byte	0x08
	.zero		1


	//   ....[11]....
        /*0138*/ 	.word	0x000002e0
        /*013c*/ 	.word	0x000000ff
        /*0140*/ 	.word	0x00000060
        /*0144*/ 	.short	0x0100
        /*0146*/ 	.byte	0x08
	.zero		1


	//   ....[12]....
        /*0148*/ 	.word	0x000002f0
        /*014c*/ 	.word	0x000000ff
        /*0150*/ 	.word	0x00000030
        /*0154*/ 	.short	0x0100
        /*0156*/ 	.byte	0x08
	.zero		1


	//   ....[13]....
        /*0158*/ 	.word	0x00000300
        /*015c*/ 	.word	0x000000ff
        /*0160*/ 	.word	0x00000068
        /*0164*/ 	.short	0x0100
        /*0166*/ 	.byte	0x08
	.zero		1


	//   ....[14]....
        /*0168*/ 	.word	0x00000750
        /*016c*/ 	.word	0x000000ff
        /*0170*/ 	.word	0x00000080
        /*0174*/ 	.short	0x0100
        /*0176*/ 	.byte	0x06
	.zero		1


	//   ....[15]....
        /*0178*/ 	.word	0x000007e0
        /*017c*/ 	.word	0x000000ff
        /*0180*/ 	.word	0x00000088
        /*0184*/ 	.short	0x0100
        /*0186*/ 	.byte	0x06
	.zero		1


	//   ....[16]....
        /*0188*/ 	.word	0x000014d0
        /*018c*/ 	.word	0x00000003
        /*0190*/ 	.word	0x00000000
        /*0194*/ 	.short	0x010a
        /*0196*/ 	.byte	0x3f
	.zero		1


	//   ....[17]....
        /*0198*/ 	.word	0x00001510
        /*019c*/ 	.word	0x00000003
        /*01a0*/ 	.word	0x00000000
        /*01a4*/ 	.short	0x010a
        /*01a6*/ 	.byte	0x3f
	.zero		1


	//   ....[18]....
        /*01a8*/ 	.word	0x00002260
        /*01ac*/ 	.word	0x000000ff
        /*01b0*/ 	.word	0x00000000
        /*01b4*/ 	.short	0x010a
        /*01b6*/ 	.byte	0x07
	.zero		1


	//   ....[19]....
        /*01b8*/ 	.word	0x000022a0
        /*01bc*/ 	.word	0x000000ff
        /*01c0*/ 	.word	0x00000000
        /*01c4*/ 	.short	0x010a
        /*01c6*/ 	.byte	0x07
	.zero		1


	//   ....[20]....
        /*01c8*/ 	.word	0x00002e00
        /*01cc*/ 	.word	0x00000006
        /*01d0*/ 	.word	0x00000000
        /*01d4*/ 	.short	0x0101
        /*01d6*/ 	.byte	0x3f
	.zero		1


	//   ....[21]....
        /*01d8*/ 	.word	0x00003010
        /*01dc*/ 	.word	0x00000004
        /*01e0*/ 	.word	0x00000000
        /*01e4*/ 	.short	0x0101
        /*01e6*/ 	.byte	0x3f
	.zero		1


	//   ....[22]....
        /*01e8*/ 	.word	0x00007ba0
        /*01ec*/ 	.word	0x00000014
        /*01f0*/ 	.word	0x00000038
        /*01f4*/ 	.short	0x010a
        /*01f6*/ 	.byte	0x3f
	.zero		1


	//   ....[23]....
        /*01f8*/ 	.word	0x00007f60
        /*01fc*/ 	.word	0x0000000e
        /*0200*/ 	.word	0x00000088
        /*0204*/ 	.short	0x0101
        /*0206*/ 	.byte	0x3f
	.zero		1


	//   ....[24]....
        /*0208*/ 	.word	0x00008690
        /*020c*/ 	.word	0x00000007
        /*0210*/ 	.word	0x00000000
        /*0214*/ 	.short	0x010a
        /*0216*/ 	.byte	0x3f
	.zero		1


	//   ....[25]....
        /*0218*/ 	.word	0x00008710
        /*021c*/ 	.word	0x00000008
        /*0220*/ 	.word	0x00000000
        /*0224*/ 	.short	0x010a
        /*0226*/ 	.byte	0x3f
	.zero		1


	//   ....[26]....
        /*0228*/ 	.word	0x000087a0
        /*022c*/ 	.word	0x00000009
        /*0230*/ 	.word	0x00000000
        /*0234*/ 	.short	0x010a
        /*0236*/ 	.byte	0x3f
	.zero		1


	//   ....[27]....
        /*0238*/ 	.word	0x00008830
        /*023c*/ 	.word	0x00000008
        /*0240*/ 	.word	0x00000000
        /*0244*/ 	.short	0x010a
        /*0246*/ 	.byte	0x3f
	.zero		1


	//   ....[28]....
        /*0248*/ 	.word	0x000088c0
        /*024c*/ 	.word	0x00000009
        /*0250*/ 	.word	0x00000000
        /*0254*/ 	.short	0x010a
        /*0256*/ 	.byte	0x3f
	.zero		1


	//   ....[29]....
        /*0258*/ 	.word	0x00008950
        /*025c*/ 	.word	0x00000006
        /*0260*/ 	.word	0x00000000
        /*0264*/ 	.short	0x010a
        /*0266*/ 	.byte	0x3f
	.zero		1


	//   ....[30]....
        /*0268*/ 	.word	0x000089e0
        /*026c*/ 	.word	0x00000003
        /*0270*/ 	.word	0x00000000
        /*0274*/ 	.short	0x010a
        /*0276*/ 	.byte	0x3f
	.zero		1


	//   ....[31]....
        /*0278*/ 	.word	0x00008a40
        /*027c*/ 	.word	0x00000003
        /*0280*/ 	.word	0x00000000
        /*0284*/ 	.short	0x010a
        /*0286*/ 	.byte	0x3f
	.zero		1


	//   ....[32]....
        /*0288*/ 	.word	0x00008aa0
        /*028c*/ 	.word	0x00000006
        /*0290*/ 	.word	0x00000000
        /*0294*/ 	.short	0x010a
        /*0296*/ 	.byte	0x3f
	.zero		1


	//   ....[33]....
        /*0298*/ 	.word	0x00008b70
        /*029c*/ 	.word	0x00000014
        /*02a0*/ 	.word	0x00000038
        /*02a4*/ 	.short	0x010a
        /*02a6*/ 	.byte	0x3f
	.zero		1


	//   ....[34]....
        /*02a8*/ 	.word	0x00008c40
        /*02ac*/ 	.word	0x00000007
        /*02b0*/ 	.word	0x00000000
        /*02b4*/ 	.short	0x010a
        /*02b6*/ 	.byte	0x3f
	.zero		1


	//   ....[35]....
        /*02b8*/ 	.word	0x00008c90
        /*02bc*/ 	.word	0x00000008
        /*02c0*/ 	.word	0x00000000
        /*02c4*/ 	.short	0x010a
        /*02c6*/ 	.byte	0x3f
	.zero		1


	//   ....[36]....
        /*02c8*/ 	.word	0x00008ce0
        /*02cc*/ 	.word	0x00000009
        /*02d0*/ 	.word	0x00000000
        /*02d4*/ 	.short	0x010a
        /*02d6*/ 	.byte	0x3f
	.zero		1


	//   ....[37]....
        /*02d8*/ 	.word	0x00008d30
        /*02dc*/ 	.word	0x00000008
        /*02e0*/ 	.word	0x00000000
        /*02e4*/ 	.short	0x010a
        /*02e6*/ 	.byte	0x3f
	.zero		1


	//   ....[38]....
        /*02e8*/ 	.word	0x00008d80
        /*02ec*/ 	.word	0x00000009
        /*02f0*/ 	.word	0x00000000
        /*02f4*/ 	.short	0x010a
        /*02f6*/ 	.byte	0x3f
	.zero		1


	//   ....[39]....
        /*02f8*/ 	.word	0x00008dd0
        /*02fc*/ 	.word	0x00000006
        /*0300*/ 	.word	0x00000000
        /*0304*/ 	.short	0x010a
        /*0306*/ 	.byte	0x3f
	.zero		1


	//----- nvinfo : EIATTR_NUM_MBARRIERS
	.align		4
.L_35:
        /*0308*/ 	.byte	0x03, 0x38
        /*030a*/ 	.short	0x0010


	//----- nvinfo : EIATTR_EXIT_INSTR_OFFSETS
	.align		4
        /*030c*/ 	.byte	0x04, 0x1c
        /*030e*/ 	.short	(.L_37 - .L_36)


	//   ....[0]....
.L_36:
        /*0310*/ 	.word	0x000009b0


	//   ....[1]....
        /*0314*/ 	.word	0x000011c0


	//   ....[2]....
        /*0318*/ 	.word	0x000072d0


	//   ....[3]....
        /*031c*/ 	.word	0x00007830


	//   ....[4]....
        /*0320*/ 	.word	0x00008a30


	//----- nvinfo : EIATTR_MAX_THREADS
	.align		4
.L_37:
        /*0324*/ 	.byte	0x04, 0x05
        /*0326*/ 	.short	(.L_39 - .L_38)
.L_38:
        /*0328*/ 	.word	0x00000180
        /*032c*/ 	.word	0x00000001
        /*0330*/ 	.word	0x00000001


	//----- nvinfo : EIATTR_CRS_STACK_SIZE
	.align		4
.L_39:
        /*0334*/ 	.byte	0x04, 0x1e
        /*0336*/ 	.short	(.L_41 - .L_40)
.L_40:
        /*0338*/ 	.word	0x00000000


	//----- nvinfo : EIATTR_CBANK_PARAM_SIZE
	.align		4
.L_41:
        /*033c*/ 	.byte	0x03, 0x19
        /*033e*/ 	.short	0x0470


	//----- nvinfo : EIATTR_PARAM_CBANK
	.align		4
        /*0340*/ 	.byte	0x04, 0x0a
        /*0342*/ 	.short	(.L_43 - .L_42)
	.align		4
.L_42:
        /*0344*/ 	.word	index@(.nv.constant0._ZN7cutlass13device_kernelINS_4gemm6kernel13GemmUniversalIN4cute5tupleIJiiiiEEENS1_10collective13CollectiveMmaINS1_34MainloopSm90TmaGmmaWarpSpecializedILi7ENS5_IJNS4_1CILi2EEENSA_ILi1EEESC_EEENS1_35KernelTmaWarpSpecializedCooperativeEEENS5_IJNSA_ILi128EEENSA_ILi112EEENSA_ILi64EEEEEENS_10bfloat16_tENS5_IJlSC_lEEESK_SL_NS4_8TiledMMAINS4_8MMA_AtomIJNS4_4SM904GMMA27MMA_64x16x16_F32BF16BF16_SSILNSP_5MajorE0ELSR_0ELNSP_7ScaleInE1ELSS_1EEEEEENS4_6LayoutISD_NS5_IJSC_NSA_ILi0EEESW_EEEEENS5_IJNS4_10UnderscoreESZ_SZ_EEEEENS4_13SM90_TMA_LOADENS4_14ComposedLayoutINS4_7SwizzleILi3ELi4ELi3EEENS4_18smem_ptr_flag_bitsILi16EEENSV_INS5_IJNSA_ILi8EEESI_EEENS5_IJSI_SC_EEEEEEEvNS4_8identityENS4_23SM90_TMA_LOAD_MULTICASTES1C_vS1D_EENS_8epilogue10collective6detail29Sm90TmaWarpSpecializedAdapterINS1H_15DefaultEpilogueISK_SL_SL_NS1G_6thread17LinearCombinationISK_Li1EffLNS1L_9ScaleType4KindE0ELNS_15FloatRoundStyleE2ESK_EENS1_15EpilogueDefaultEEEEEvvEEEEvNT_6ParamsE)
        /*0348*/ 	.short	0x0210
        /*034a*/ 	.short	0x0470


	//----- nvinfo : EIATTR_SW_WAR
	.align		4
.L_43:
        /*034c*/ 	.byte	0x04, 0x36
        /*034e*/ 	.short	(.L_45 - .L_44)
.L_44:
        /*0350*/ 	.word	0x00000008
.L_45:


//--------------------- .nv.callgraph             --------------------------
	.section	.nv.callgraph,"",@"SHT_CUDA_CALLGRAPH"
	.align	4
	.sectionentsize	8
	.align		4
        /*0000*/ 	.word	0x00000000
	.align		4
        /*0004*/ 	.word	0xffffffff
	.align		4
        /*0008*/ 	.word	index@(_ZN7cutlass13device_kernelINS_4gemm6kernel13GemmUniversalIN4cute5tupleIJiiiiEEENS1_10collective13CollectiveMmaINS1_34MainloopSm90TmaGmmaWarpSpecializedILi7ENS5_IJNS4_1CILi2EEENSA_ILi1EEESC_EEENS1_35KernelTmaWarpSpecializedCooperativeEEENS5_IJNSA_ILi128EEENSA_ILi112EEENSA_ILi64EEEEEENS_10bfloat16_tENS5_IJlSC_lEEESK_SL_NS4_8TiledMMAINS4_8MMA_AtomIJNS4_4SM904GMMA27MMA_64x16x16_F32BF16BF16_SSILNSP_5MajorE0ELSR_0ELNSP_7ScaleInE1ELSS_1EEEEEENS4_6LayoutISD_NS5_IJSC_NSA_ILi0EEESW_EEEEENS5_IJNS4_10UnderscoreESZ_SZ_EEEEENS4_13SM90_TMA_LOADENS4_14ComposedLayoutINS4_7SwizzleILi3ELi4ELi3EEENS4_18smem_ptr_flag_bitsILi16EEENSV_INS5_IJNSA_ILi8EEESI_EEENS5_IJSI_SC_EEEEEEEvNS4_8identityENS4_23SM90_TMA_LOAD_MULTICASTES1C_vS1D_EENS_8epilogue10collective6detail29Sm90TmaWarpSpecializedAdapterINS1H_15DefaultEpilogueISK_SL_SL_NS1G_6thread17LinearCombinationISK_Li1EffLNS1L_9ScaleType4KindE0ELNS_15FloatRoundStyleE2ESK_EENS1_15EpilogueDefaultEEEEEvvEEEEvNT_6ParamsE)
	.align		4
        /*000c*/ 	.word	index@(__assertfail)
	.align		4
        /*0010*/ 	.word	0x00000000
	.align		4
        /*0014*/ 	.word	0xfffffffe
	.align		4
        /*0018*/ 	.word	0x00000000
	.align		4
        /*001c*/ 	.word	0xfffffffd
	.align		4
        /*0020*/ 	.word	0x00000000
	.align		4
        /*0024*/ 	.word	0xfffffffc


//--------------------- .nv.constant4             --------------------------
	.section	.nv.constant4,"a",@progbits
	.align	8
	.align		8
.nv.constant4:
        /*0000*/ 	.dword	__assertfail
	.align		8
        /*0008*/ 	.dword	__unnamed_1
	.align		8
        /*0010*/ 	.dword	_ZN40_INTERNAL_824fed7f_4_k_cu_600d8453_165664cuda3std3__45__cpo5beginE
	.align		8
        /*0018*/ 	.dword	_ZN40_INTERNAL_824fed7f_4_k_cu_600d8453_165664cuda3std3__45__cpo3endE
	.align		8
        /*0020*/ 	.dword	_ZN40_INTERNAL_824fed7f_4_k_cu_600d8453_165664cuda3std3__45__cpo6cbeginE
	.align		8
        /*0028*/ 	.dword	_ZN40_INTERNAL_824fed7f_4_k_cu_600d8453_165664cuda3std3__45__cpo4cendE
	.align		8
        /*0030*/ 	.dword	_ZN40_INTERNAL_824fed7f_4_k_cu_600d8453_165664cuda3std3__442_GLOBAL__N__824fed7f_4_k_cu_600d8453_165666ignoreE
	.align		8
        /*0038*/ 	.dword	_ZN40_INTERNAL_824fed7f_4_k_cu_600d8453_165664cuda3std3__419piecewise_constructE
	.align		8
        /*0040*/ 	.dword	_ZN40_INTERNAL_824fed7f_4_k_cu_600d8453_165664cuda3std3__48in_placeE
	.align		8
        /*0048*/ 	.dword	_ZN40_INTERNAL_824fed7f_4_k_cu_600d8453_165664cuda3std6ranges3__45__cpo4swapE
	.align		8
        /*0050*/ 	.dword	_ZN40_INTERNAL_824fed7f_4_k_cu_600d8453_165664cuda3std6ranges3__45__cpo9iter_moveE
	.align		8
        /*0058*/ 	.dword	_ZN40_INTERNAL_824fed7f_4_k_cu_600d8453_165664cute7productE
	.align		8
        /*0060*/ 	.dword	_ZN40_INTERNAL_824fed7f_4_k_cu_600d8453_165664cute1_E
	.align		8
        /*0068*/ 	.dword	$str$22
	.align		8
        /*0070*/ 	.dword	$str$23


//--------------------- .text._ZN7cutlass13device_kernelINS_4gemm6kernel13GemmUniversalIN4cute5tupleIJiiiiEEENS1_10collective13CollectiveMmaINS1_34MainloopSm90TmaGmmaWarpSpecializedILi7ENS5_IJNS4_1CILi2EEENSA_ILi1EEESC_EEENS1_35KernelTmaWarpSpecializedCooperativeEEENS5_IJNSA_ILi128EEENSA_ILi112EEENSA_ILi64EEEEEENS_10bfloat16_tENS5_IJlSC_lEEESK_SL_NS4_8TiledMMAINS4_8MMA_AtomIJNS4_4SM904GMMA27MMA_64x16x16_F32BF16BF16_SSILNSP_5MajorE0ELSR_0ELNSP_7ScaleInE1ELSS_1EEEEEENS4_6LayoutISD_NS5_IJSC_NSA_ILi0EEESW_EEEEENS5_IJNS4_10UnderscoreESZ_SZ_EEEEENS4_13SM90_TMA_LOADENS4_14ComposedLayoutINS4_7SwizzleILi3ELi4ELi3EEENS4_18smem_ptr_flag_bitsILi16EEENSV_INS5_IJNSA_ILi8EEESI_EEENS5_IJSI_SC_EEEEEEEvNS4_8identityENS4_23SM90_TMA_LOAD_MULTICASTES1C_vS1D_EENS_8epilogue10collective6detail29Sm90TmaWarpSpecializedAdapterINS1H_15DefaultEpilogueISK_SL_SL_NS1G_6thread17LinearCombinationISK_Li1EffLNS1L_9ScaleType4KindE0ELNS_15FloatRoundStyleE2ESK_EENS1_15EpilogueDefaultEEEEEvvEEEEvNT_6ParamsE --------------------------
	.section	.text._ZN7cutlass13device_kernelINS_4gemm6kernel13GemmUniversalIN4cute5tupleIJiiiiEEENS1_10collective13CollectiveMmaINS1_34MainloopSm90TmaGmmaWarpSpecializedILi7ENS5_IJNS4_1CILi2EEENSA_ILi1EEESC_EEENS1_35KernelTmaWarpSpecializedCooperativeEEENS5_IJNSA_ILi128EEENSA_ILi112EEENSA_ILi64EEEEEENS_10bfloat16_tENS5_IJlSC_lEEESK_SL_NS4_8TiledMMAINS4_8MMA_AtomIJNS4_4SM904GMMA27MMA_64x16x16_F32BF16BF16_SSILNSP_5MajorE0ELSR_0ELNSP_7ScaleInE1ELSS_1EEEEEENS4_6LayoutISD_NS5_IJSC_NSA_ILi0EEESW_EEEEENS5_IJNS4_10UnderscoreESZ_SZ_EEEEENS4_13SM90_TMA_LOADENS4_14ComposedLayoutINS4_7SwizzleILi3ELi4ELi3EEENS4_18smem_ptr_flag_bitsILi16EEENSV_INS5_IJNSA_ILi8EEESI_EEENS5_IJSI_SC_EEEEEEEvNS4_8identityENS4_23SM90_TMA_LOAD_MULTICASTES1C_vS1D_EENS_8epilogue10collective6detail29Sm90TmaWarpSpecializedAdapterINS1H_15DefaultEpilogueISK_SL_SL_NS1G_6thread17LinearCombinationISK_Li1EffLNS1L_9ScaleType4KindE0ELNS_15FloatRoundStyleE2ESK_EENS1_15EpilogueDefaultEEEEEvvEEEEvNT_6ParamsE,"ax",@progbits
	.align	128
.text._ZN7cutlass13device_kernelINS_4gemm6kernel13GemmUniversalIN4cute5tupleIJiiiiEEENS1_10collective13CollectiveMmaINS1_34MainloopSm90TmaGmmaWarpSpecializedILi7ENS5_IJNS4_1CILi2EEENSA_ILi1EEESC_EEENS1_35KernelTmaWarpSpecializedCooperativeEEENS5_IJNSA_ILi128EEENSA_ILi112EEENSA_ILi64EEEEEENS_10bfloat16_tENS5_IJlSC_lEEESK_SL_NS4_8TiledMMAINS4_8MMA_AtomIJNS4_4SM904GMMA27MMA_64x16x16_F32BF16BF16_SSILNSP_5MajorE0ELSR_0ELNSP_7ScaleInE1ELSS_1EEEEEENS4_6LayoutISD_NS5_IJSC_NSA_ILi0EEESW_EEEEENS5_IJNS4_10UnderscoreESZ_SZ_EEEEENS4_13SM90_TMA_LOADENS4_14ComposedLayoutINS4_7SwizzleILi3ELi4ELi3EEENS4_18smem_ptr_flag_bitsILi16EEENSV_INS5_IJNSA_ILi8EEESI_EEENS5_IJSI_SC_EEEEEEEvNS4_8identityENS4_23SM90_TMA_LOAD_MULTICASTES1C_vS1D_EENS_8epilogue10collective6detail29Sm90TmaWarpSpecializedAdapterINS1H_15DefaultEpilogueISK_SL_SL_NS1G_6thread17LinearCombinationISK_Li1EffLNS1L_9ScaleType4KindE0ELNS_15FloatRoundStyleE2ESK_EENS1_15EpilogueDefaultEEEEEvvEEEEvNT_6ParamsE:
        .type           _ZN7cutlass13device_kernelINS_4gemm6kernel13GemmUniversalIN4cute5tupleIJiiiiEEENS1_10collective13CollectiveMmaINS1_34MainloopSm90TmaGmmaWarpSpecializedILi7ENS5_IJNS4_1CILi2EEENSA_ILi1EEESC_EEENS1_35KernelTmaWarpSpecializedCooperativeEEENS5_IJNSA_ILi128EEENSA_ILi112EEENSA_ILi64EEEEEENS_10bfloat16_tENS5_IJlSC_lEEESK_SL_NS4_8TiledMMAINS4_8MMA_AtomIJNS4_4SM904GMMA27MMA_64x16x16_F32BF16BF16_SSILNSP_5MajorE0ELSR_0ELNSP_7ScaleInE1ELSS_1EEEEEENS4_6LayoutISD_NS5_IJSC_NSA_ILi0EEESW_EEEEENS5_IJNS4_10UnderscoreESZ_SZ_EEEEENS4_13SM90_TMA_LOADENS4_14ComposedLayoutINS4_7SwizzleILi3ELi4ELi3EEENS4_18smem_ptr_flag_bitsILi16EEENSV_INS5_IJNSA_ILi8EEESI_EEENS5_IJSI_SC_EEEEEEEvNS4_8identityENS4_23SM90_TMA_LOAD_MULTICASTES1C_vS1D_EENS_8epilogue10collective6detail29Sm90TmaWarpSpecializedAdapterINS1H_15DefaultEpilogueISK_SL_SL_NS1G_6thread17LinearCombinationISK_Li1EffLNS1L_9ScaleType4KindE0ELNS_15FloatRoundStyleE2ESK_EENS1_15EpilogueDefaultEEEEEvvEEEEvNT_6ParamsE,@function
        .size           _ZN7cutlass13device_kernelINS_4gemm6kernel13GemmUniversalIN4cute5tupleIJiiiiEEENS1_10collective13CollectiveMmaINS1_34MainloopSm90TmaGmmaWarpSpecializedILi7ENS5_IJNS4_1CILi2EEENSA_ILi1EEESC_EEENS1_35KernelTmaWarpSpecializedCooperativeEEENS5_IJNSA_ILi128EEENSA_ILi112EEENSA_ILi64EEEEEENS_10bfloat16_tENS5_IJlSC_lEEESK_SL_NS4_8TiledMMAINS4_8MMA_AtomIJNS4_4SM904GMMA27MMA_64x16x16_F32BF16BF16_SSILNSP_5MajorE0ELSR_0ELNSP_7ScaleInE1ELSS_1EEEEEENS4_6LayoutISD_NS5_IJSC_NSA_ILi0EEESW_EEEEENS5_IJNS4_10UnderscoreESZ_SZ_EEEEENS4_13SM90_TMA_LOADENS4_14ComposedLayoutINS4_7SwizzleILi3ELi4ELi3EEENS4_18smem_ptr_flag_bitsILi16EEENSV_INS5_IJNSA_ILi8EEESI_EEENS5_IJSI_SC_EEEEEEEvNS4_8identityENS4_23SM90_TMA_LOAD_MULTICASTES1C_vS1D_EENS_8epilogue10collective6detail29Sm90TmaWarpSpecializedAdapterINS1H_15DefaultEpilogueISK_SL_SL_NS1G_6thread17LinearCombinationISK_Li1EffLNS1L_9ScaleType4KindE0ELNS_15FloatRoundStyleE2ESK_EENS1_15EpilogueDefaultEEEEEvvEEEEvNT_6ParamsE,(.L_x_189 - _ZN7cutlass13device_kernelINS_4gemm6kernel13GemmUniversalIN4cute5tupleIJiiiiEEENS1_10collective13CollectiveMmaINS1_34MainloopSm90TmaGmmaWarpSpecializedILi7ENS5_IJNS4_1CILi2EEENSA_ILi1EEESC_EEENS1_35KernelTmaWarpSpecializedCooperativeEEENS5_IJNSA_ILi128EEENSA_ILi112EEENSA_ILi64EEEEEENS_10bfloat16_tENS5_IJlSC_lEEESK_SL_NS4_8TiledMMAINS4_8MMA_AtomIJNS4_4SM904GMMA27MMA_64x16x16_F32BF16BF16_SSILNSP_5MajorE0ELSR_0ELNSP_7ScaleInE1ELSS_1EEEEEENS4_6LayoutISD_NS5_IJSC_NSA_ILi0EEESW_EEEEENS5_IJNS4_10UnderscoreESZ_SZ_EEEEENS4_13SM90_TMA_LOADENS4_14ComposedLayoutINS4_7SwizzleILi3ELi4ELi3EEENS4_18smem_ptr_flag_bitsILi16EEENSV_INS5_IJNSA_ILi8EEESI_EEENS5_IJSI_SC_EEEEEEEvNS4_8identityENS4_23SM90_TMA_LOAD_MULTICASTES1C_vS1D_EENS_8epilogue10collective6detail29Sm90TmaWarpSpecializedAdapterINS1H_15DefaultEpilogueISK_SL_SL_NS1G_6thread17LinearCombinationISK_Li1EffLNS1L_9ScaleType4KindE0ELNS_15FloatRoundStyleE2ESK_EENS1_15EpilogueDefaultEEEEEvvEEEEvNT_6ParamsE)
        .other          _ZN7cutlass13device_kernelINS_4gemm6kernel13GemmUniversalIN4cute5tupleIJiiiiEEENS1_10collective13CollectiveMmaINS1_34MainloopSm90TmaGmmaWarpSpecializedILi7ENS5_IJNS4_1CILi2EEENSA_ILi1EEESC_EEENS1_35KernelTmaWarpSpecializedCooperativeEEENS5_IJNSA_ILi128EEENSA_ILi112EEENSA_ILi64EEEEEENS_10bfloat16_tENS5_IJlSC_lEEESK_SL_NS4_8TiledMMAINS4_8MMA_AtomIJNS4_4SM904GMMA27MMA_64x16x16_F32BF16BF16_SSILNSP_5MajorE0ELSR_0ELNSP_7ScaleInE1ELSS_1EEEEEENS4_6LayoutISD_NS5_IJSC_NSA_ILi0EEESW_EEEEENS5_IJNS4_10UnderscoreESZ_SZ_EEEEENS4_13SM90_TMA_LOADENS4_14ComposedLayoutINS4_7SwizzleILi3ELi4ELi3EEENS4_18smem_ptr_flag_bitsILi16EEENSV_INS5_IJNSA_ILi8EEESI_EEENS5_IJSI_SC_EEEEEEEvNS4_8identityENS4_23SM90_TMA_LOAD_MULTICASTES1C_vS1D_EENS_8epilogue10collective6detail29Sm90TmaWarpSpecializedAdapterINS1H_15DefaultEpilogueISK_SL_SL_NS1G_6thread17LinearCombinationISK_Li1EffLNS1L_9ScaleType4KindE0ELNS_15FloatRoundStyleE2ESK_EENS1_15EpilogueDefaultEEEEEvvEEEEvNT_6ParamsE,@"STO_CUDA_ENTRY STV_DEFAULT"
_ZN7cutlass13device_kernelINS_4gemm6kernel13GemmUniversalIN4cute5tupleIJiiiiEEENS1_10collective13CollectiveMmaINS1_34MainloopSm90TmaGmmaWarpSpecializedILi7ENS5_IJNS4_1CILi2EEENSA_ILi1EEESC_EEENS1_35KernelTmaWarpSpecializedCooperativeEEENS5_IJNSA_ILi128EEENSA_ILi112EEENSA_ILi64EEEEEENS_10bfloat16_tENS5_IJlSC_lEEESK_SL_NS4_8TiledMMAINS4_8MMA_AtomIJNS4_4SM904GMMA27MMA_64x16x16_F32BF16BF16_SSILNSP_5MajorE0ELSR_0ELNSP_7ScaleInE1ELSS_1EEEEEENS4_6LayoutISD_NS5_IJSC_NSA_ILi0EEESW_EEEEENS5_IJNS4_10UnderscoreESZ_SZ_EEEEENS4_13SM90_TMA_LOADENS4_14ComposedLayoutINS4_7SwizzleILi3ELi4ELi3EEENS4_18smem_ptr_flag_bitsILi16EEENSV_INS5_IJNSA_ILi8EEESI_EEENS5_IJSI_SC_EEEEEEEvNS4_8identityENS4_23SM90_TMA_LOAD_MULTICASTES1C_vS1D_EENS_8epilogue10collective6detail29Sm90TmaWarpSpecializedAdapterINS1H_15DefaultEpilogueISK_SL_SL_NS1G_6thread17LinearCombinationISK_Li1EffLNS1L_9ScaleType4KindE0ELNS_15FloatRoundStyleE2ESK_EENS1_15EpilogueDefaultEEEEEvvEEEEvNT_6ParamsE:
[----:B------:R-:W0:Y:S01]  /*0000*/  LDC R1, c[0x0][0x28] ;  /* 0x00000a00ff017b82 */ /* 0x000e220000000800 */
[----:B------:R-:W1:Y:S01]  /*0010*/  S2R R18, SR_TID.X ;  /* 0x0000000000127919 */ /* 0x000e620000002100 */
[----:B------:R-:W-:Y:S01]  /*0020*/  ELECT P0, URZ, PT ;  /* 0x00000000003f782f */ /* 0x000fe20003800000 */
[----:B------:R-:W-:Y:S01]  /*0030*/  BSSY B0, `(.L_x_0) ;  /* 0x000000f000007945 */ /* 0x000fe20003800000 */
[--C-:B-1----:R-:W-:Y:S02]  /*0040*/  SHF.R.U32.HI R0, RZ, 0x5, R18.reuse ;  /* 0x00000005ff007819 */ /* 0x102fe40000011612 */
[----:B------:R-:W-:-:S03]  /*0050*/  SHF.R.U32.HI R3, RZ, 0x7, R18 ;  /* 0x00000007ff037819 */ /* 0x000fc60000011612 */
[----:B------:R-:W1:Y:S04]  /*0060*/  SHFL.IDX PT, R2, R0, RZ, 0x1f ;  /* 0x00001fff00027589 */ /* 0x000e6800000e0000 */
[----:B------:R2:W3:Y:S01]  /*0070*/  SHFL.IDX PT, R5, R3, RZ, 0x1f ;  /* 0x00001fff03057589 */ /* 0x0004e200000e0000 */
[----:B-1----:R-:W-:-:S13]  /*0080*/  ISETP.NE.OR P0, PT, R2, RZ, !P0 ;  /* 0x000000ff0200720c */ /* 0x002fda0004705670 */
[----:B0-23--:R-:W-:Y:S05]  /*0090*/  @P0 BRA `(.L_x_1) ;  /* 0x0000000000200947 */ /* 0x00dfea0003800000 */
[----:B------:R-:W-:Y:S02]  /*00a0*/  ULDC.64 UR4, c[0x0][0x198] ;  /* 0x0000660000047ab9 */ /* 0x000fe40000000a00 */
[----:B------:R-:W-:Y:S02]  /*00b0*/  UIADD3 UR6, UP0, UR4, 0xf0, URZ ;  /* 0x000000f004067890 */ /* 0x000fe4000ff1e03f */
[----:B------:R-:W-:Y:S02]  /*00c0*/  UIADD3 UR4, UP1, UR4, 0x1f0, URZ ;  /* 0x000001f004047890 */ /* 0x000fe4000ff3e03f */
[----:B------:R-:W-:Y:S02]  /*00d0*/  UIADD3.X UR7, URZ, UR5, URZ, UP0, !UPT ;  /* 0x000000053f077290 */ /* 0x000fe400087fe43f */
[----:B------:R-:W-:-:S07]  /*00e0*/  UIADD3.X UR5, URZ, UR5, URZ, UP1, !UPT ;  /* 0x000000053f057290 */ /* 0x000fce0008ffe43f */
[----:B------:R0:W-:Y:S02]  /*00f0*/  UTMACCTL.PF [UR6] ;  /* 0x00000000060079b9 */ /* 0x0001e40008040000 */
[----:B------:R0:W-:Y:S02]  /*0100*/  UTMACCTL.PF [UR4] ;  /* 0x00000000040079b9 */ /* 0x0001e40008040000 */
[----:B0-----:R-:W-:Y:S01]  /*0110*/  NOP ;  /* 0x0000000000007918 */ /* 0x001fe20000000000 */
.L_x_1:
[----:B------:R-:W-:Y:S05]  /*0120*/  BSYNC B0 ;  /* 0x0000000000007941 */ /* 0x000fea0003800000 */
.L_x_0:
[----:B------:R-:W0:Y:S02]  /*0130*/  SHFL.IDX PT, R3, R0, RZ, 0x1f ;  /* 0x00001fff00037589 */ /* 0x000e2400000e0000 */
[----:B0-----:R-:W-:-:S13]  /*0140*/  ISETP.NE.AND P0, PT, R3, RZ, PT ;  /* 0x000000ff0300720c */ /* 0x001fda0003f05270 */
[----:B------:R-:W-:Y:S05]  /*0150*/  @P0 BRA `(.L_x_2) ;  /* 0x0000000000700947 */ /* 0x000fea0003800000 */
[----:B------:R-:W0:Y:S01]  /*0160*/  S2UR UR8, SR_CgaCtaId ;  /* 0x00000000000879c3 */ /* 0x000e220000008800 */
[----:B------:R-:W-:Y:S01]  /*0170*/  UMOV UR4, 0x400 ;  /* 0x0000040000047882 */ /* 0x000fe20000000000 */
[----:B------:R-:W-:Y:S01]  /*0180*/  UMOV UR5, 0x1 ;  /* 0x0000000100057882 */ /* 0x000fe20000000000 */
[----:B------:R-:W-:Y:S01]  /*0190*/  UMOV UR6, 0x4 ;  /* 0x0000000400067882 */ /* 0x000fe20000000000 */
[----:B------:R-:W-:Y:S01]  /*01a0*/  ELECT P0, URZ, PT ;  /* 0x00000000003f782f */ /* 0x000fe20003800000 */
[----:B------:R-:W-:-:S04]  /*01b0*/  UIADD3 UR6, -UR6, 0x100000, URZ ;  /* 0x0010000006067890 */ /* 0x000fc8000fffe13f */
[----:B------:R-:W-:Y:S02]  /*01c0*/  USHF.L.U32 UR7, UR6, 0xb, URZ ;  /* 0x0000000b06077899 */ /* 0x000fe4000800063f */
[----:B------:R-:W-:Y:S02]  /*01d0*/  USHF.L.U32 UR6, UR6, 0x1, URZ ;  /* 0x0000000106067899 */ /* 0x000fe4000800063f */
[----:B0-----:R-:W-:Y:S02]  /*01e0*/  ULEA UR8, UR8, UR4, 0x18 ;  /* 0x0000000408087291 */ /* 0x001fe4000f8ec03f */
[----:B------:R-:W-:-:S04]  /*01f0*/  UIADD3 UR4, -UR5, 0x100000, URZ ;  /* 0x0010000005047890 */ /* 0x000fc8000fffe13f */
[----:B------:R-:W-:Y:S02]  /*0200*/  USHF.L.U32 UR5, UR4, 0xb, URZ ;  /* 0x0000000b04057899 */ /* 0x000fe4000800063f */
[----:B------:R-:W-:Y:S01]  /*0210*/  USHF.L.U32 UR4, UR4, 0x1, URZ ;  /* 0x0000000104047899 */ /* 0x000fe2000800063f */
[----:B------:R-:W0:Y:S11]  /*0220*/  FENCE.VIEW.ASYNC.S ;  /* 0x00000000000073c6 */ /* 0x000e360000000000 */
[----:B0-----:R0:W1:Y:S01]  /*0230*/  SYNCS.EXCH.64 URZ, [UR8], UR4 ;  /* 0x00000004083f75b2 */ /* 0x0010620008000100 */
[----:B------:R0:W2:Y:S01]  /*0240*/  SYNCS.EXCH.64 URZ, [UR8+0x38], UR6 ;  /* 0x00003806083f75b2 */ /* 0x0000a20008000100 */
[----:B------:R0:W3:Y:S01]  /*0250*/  SYNCS.EXCH.64 URZ, [UR8+0x8], UR4 ;  /* 0x00000804083f75b2 */ /* 0x0000e20008000100 */
[----:B------:R0:W4:Y:S01]  /*0260*/  SYNCS.EXCH.64 URZ, [UR8+0x40], UR6 ;  /* 0x00004006083f75b2 */ /* 0x0001220008000100 */
[----:B------:R0:W0:Y:S01]  /*0270*/  SYNCS.EXCH.64 URZ, [UR8+0x10], UR4 ;  /* 0x00001004083f75b2 */ /* 0x0000220008000100 */
        /* <DEDUP_REMOVED lines=9> */
[----:B------:R-:W-:Y:S01]  /*0310*/  NOP ;  /* 0x0000000000007918 */ /* 0x000fe20000000000 */
.L_x_2:
[----:B------:R-:W-:Y:S01]  /*0320*/  SHF.R.S32.HI R7, RZ, 0x1f, R18 ;  /* 0x0000001fff077819 */ /* 0x000fe20000011412 */
[----:B------:R-:W5:Y:S01]  /*0330*/  SHFL.IDX PT, R0, R0, RZ, 0x1f ;  /* 0x00001fff00007589 */ /* 0x000f6200000e0000 */
[----:B0-----:R-:W0:Y:S01]  /*0340*/  S2UR UR8, SR_CTAID.X ;  /* 0x00000000000879c3 */ /* 0x001e220000002500 */
[----:B------:R-:W-:Y:S02]  /*0350*/  ELECT P0, URZ, PT ;  /* 0x00000000003f782f */ /* 0x000fe40003800000 */
[----:B------:R-:W-:Y:S01]  /*0360*/  LEA.HI R7, R7, R18, RZ, 0x7 ;  /* 0x0000001207077211 */ /* 0x000fe200078f38ff */
[----:B------:R-:W1:Y:S01]  /*0370*/  S2R R4, SR_CTAID.Y ;  /* 0x0000000000047919 */ /* 0x000e620000002600 */
[----:B------:R-:W-:Y:S01]  /*0380*/  SHF.R.S32.HI R8, RZ, 0x1f, R3 ;  /* 0x0000001fff087819 */ /* 0x000fe20000011403 */
[----:B------:R-:W-:Y:S01]  /*0390*/  ULDC UR4, c[0x0][0x150] ;  /* 0x0000540000047ab9 */ /* 0x000fe20000000800 */
[----:B------:R-:W-:Y:S01]  /*03a0*/  LOP3.LUT R7, R7, 0xffffff80, RZ, 0xc0, !PT ;  /* 0xffffff8007077812 */ /* 0x000fe200078ec0ff */
[----:B------:R-:W-:Y:S01]  /*03b0*/  NOP ;  /* 0x0000000000007918 */ /* 0x000fe20000000000 */
[----:B------:R-:W-:Y:S01]  /*03c0*/  LEA.HI R8, R8, R3, RZ, 0x2 ;  /* 0x0000000308087211 */ /* 0x000fe200078f10ff */
[----:B------:R-:W2:Y:S01]  /*03d0*/  LDC R10, c[0x0][0x144] ;  /* 0x00005100ff0a7b82 */ /* 0x000ea20000000800 */
[----:B------:R-:W-:Y:S01]  /*03e0*/  NOP ;  /* 0x0000000000007918 */ /* 0x000fe20000000000 */
[----:B------:R-:W-:Y:S01]  /*03f0*/  IMAD.IADD R6, R18, 0x1, -R7 ;  /* 0x0000000112067824 */ /* 0x000fe200078e0a07 */
[----:B------:R-:W-:Y:S01]  /*0400*/  LOP3.LUT R8, R8, 0x3ffffffc, RZ, 0xc0, !PT ;  /* 0x3ffffffc08087812 */ /* 0x000fe200078ec0ff */
[----:B------:R-:W-:Y:S01]  /*0410*/  IMAD.MOV.U32 R22, RZ, RZ, 0x1 ;  /* 0x00000001ff167424 */ /* 0x000fe200078e00ff */
[----:B------:R-:W-:-:S02]  /*0420*/  ISETP.NE.AND P3, PT, R5, RZ, PT ;  /* 0x000000ff0500720c */ /* 0x000fc40003f65270 */
[----:B------:R-:W-:Y:S01]  /*0430*/  SHF.R.S32.HI R7, RZ, 0x1f, R6 ;  /* 0x0000001fff077819 */ /* 0x000fe20000011406 */
[----:B------:R-:W-:Y:S01]  /*0440*/  IMAD.IADD R8, R3, 0x1, -R8 ;  /* 0x0000000103087824 */ /* 0x000fe200078e0a08 */
[----:B------:R-:W3:Y:S02]  /*0450*/  LDC R13, c[0x0][0x140] ;  /* 0x00005000ff0d7b82 */ /* 0x000ee40000000800 */
[----:B------:R-:W-:Y:S02]  /*0460*/  LEA.HI R7, R7, R6, RZ, 0x3 ;  /* 0x0000000607077211 */ /* 0x000fe400078f18ff */
[----:B-----5:R-:W-:Y:S02]  /*0470*/  ISETP.NE.OR P0, PT, R0, RZ, !P0 ;  /* 0x000000ff0000720c */ /* 0x020fe40004705670 */
[--C-:B------:R-:W-:Y:S02]  /*0480*/  SHF.R.S32.HI R0, RZ, 0x3, R7.reuse ;  /* 0x00000003ff007819 */ /* 0x100fe40000011407 */
[----:B------:R-:W-:-:S02]  /*0490*/  SHF.R.S32.HI R7, RZ, 0x1f, R7 ;  /* 0x0000001fff077819 */ /* 0x000fc40000011407 */
[----:B0-----:R-:W-:Y:S02]  /*04a0*/  I2FP.F32.U32 R9, UR8 ;  /* 0x0000000800097c45 */ /* 0x001fe40008201000 */
[----:B------:R-:W-:-:S03]  /*04b0*/  LEA.HI R7, R7, R0, RZ, 0x2 ;  /* 0x0000000007077211 */ /* 0x000fc600078f10ff */
[----:B------:R-:W-:Y:S01]  /*04c0*/  FMUL R9, R9, UR4 ;  /* 0x0000000409097c20 */ /* 0x000fe20008400000 */
[----:B------:R-:W-:Y:S01]  /*04d0*/  LOP3.LUT R7, R7, 0xfffffffc, RZ, 0xc0, !PT ;  /* 0xfffffffc07077812 */ /* 0x000fe200078ec0ff */
[----:B------:R-:W-:Y:S01]  /*04e0*/  VOTEU.ALL UP0, P0 ;  /* 0x00000000003f7886 */ /* 0x000fe20000000000 */
[----:B-1----:R-:W-:Y:S01]  /*04f0*/  I2FP.F32.U32 R3, R4 ;  /* 0x0000000400037245 */ /* 0x002fe20000201000 */
[----:B------:R-:W-:Y:S01]  /*0500*/  ULDC UR4, c[0x0][0x154] ;  /* 0x0000550000047ab9 */ /* 0x000fe20000000800 */
[----:B------:R-:W-:Y:S01]  /*0510*/  VOTEU.ALL UP1, P0 ;  /* 0x00000000003f7886 */ /* 0x000fe20000020000 */
[----:B------:R-:W0:Y:S01]  /*0520*/  F2I.U32.TRUNC.NTZ R9, R9 ;  /* 0x0000000900097305 */ /* 0x000e22000020f000 */
[----:B------:R-:W-:Y:S01]  /*0530*/  IMAD.IADD R7, R0, 0x1, -R7 ;  /* 0x0000000100077824 */ /* 0x000fe200078e0a07 */
[----:B------:R-:W1:Y:S01]  /*0540*/  @!UP0 S2UR UR7, SR_CgaCtaId ;  /* 0x00000000000789c3 */ /* 0x000e620000008800 */
[----:B------:R-:W-:Y:S01]  /*0550*/  FMUL R12, R3, UR4 ;  /* 0x00000004030c7c20 */ /* 0x000fe20008400000 */
[----:B------:R-:W-:Y:S01]  /*0560*/  UMOV UR4, 0x20 ;  /* 0x0000002000047882 */ /* 0x000fe20000000000 */
[----:B------:R-:W-:Y:S01]  /*0570*/  IMAD R8, R8, 0x4, R7 ;  /* 0x0000000408087824 */ /* 0x000fe200078e0207 */
[----:B------:R-:W-:Y:S01]  /*0580*/  @!UP0 UMOV UR6, 0x400 ;  /* 0x0000040000068882 */ /* 0x000fe20000000000 */
[----:B------:R-:W-:-:S04]  /*0590*/  @!UP0 UIADD3 UR4, -UR4, 0x100000, URZ ;  /* 0x0010000004048890 */ /* 0x000fc8000fffe13f */
[----:B------:R-:W-:Y:S02]  /*05a0*/  @!UP0 USHF.L.U32 UR5, UR4, 0xb, URZ ;  /* 0x0000000b04058899 */ /* 0x000fe4000800063f */
[----:B------:R-:W-:Y:S01]  /*05b0*/  @!UP0 USHF.L.U32 UR4, UR4, 0x1, URZ ;  /* 0x0000000104048899 */ /* 0x000fe2000800063f */
[----:B---3--:R-:W-:Y:S01]  /*05c0*/  ISETP.EQ.U32.AND P2, PT, R13, 0x1, PT ;  /* 0x000000010d00780c */ /* 0x008fe20003f42070 */
[----:B------:R-:W3:Y:S01]  /*05d0*/  F2I.U32.TRUNC.NTZ R12, R12 ;  /* 0x0000000c000c7305 */ /* 0x000ee2000020f000 */
[C---:B------:R-:W-:Y:S01]  /*05e0*/  LEA.HI R0, R8.reuse, R8, RZ, 0x1 ;  /* 0x0000000808007211 */ /* 0x040fe200078f08ff */
[----:B------:R-:W5:Y:S01]  /*05f0*/  LDC R7, c[0x0][0x148] ;  /* 0x00005200ff077b82 */ /* 0x000f620000000800 */
[----:B------:R-:W-:Y:S02]  /*0600*/  IMAD.SHL.U32 R23, R8, 0x4, RZ ;  /* 0x0000000408177824 */ /* 0x000fe400078e00ff */
[----:B------:R-:W-:Y:S01]  /*0610*/  LOP3.LUT R11, R0, 0xfffffffe, RZ, 0xc0, !PT ;  /* 0xfffffffe000b7812 */ /* 0x000fe200078ec0ff */
[----:B0-----:R-:W-:Y:S01]  /*0620*/  IMAD.MOV R15, RZ, RZ, -R9 ;  /* 0x000000ffff0f7224 */ /* 0x001fe200078e0a09 */
[----:B------:R-:W-:-:S02]  /*0630*/  SHF.R.S32.HI R9, RZ, 0x1f, R2 ;  /* 0x0000001fff097819 */ /* 0x000fc40000011402 */
[----:B------:R-:W-:Y:S01]  /*0640*/  LOP3.LUT R23, R8, 0xc, R23, 0x78, !PT ;  /* 0x0000000c08177812 */ /* 0x000fe200078e7817 */
[----:B--2---:R-:W-:Y:S01]  /*0650*/  IMAD R3, R10, R15, UR8 ;  /* 0x000000080a037e24 */ /* 0x004fe2000f8e020f */
[----:B------:R-:W-:Y:S01]  /*0660*/  LEA.HI R9, R9, R2, RZ, 0x2 ;  /* 0x0000000209097211 */ /* 0x000fe200078f10ff */
[----:B------:R-:W-:-:S03]  /*0670*/  IMAD.IADD R0, R8, 0x1, -R11 ;  /* 0x0000000108007824 */ /* 0x000fc600078e0a0b */
[----:B------:R-:W-:Y:S01]  /*0680*/  LOP3.LUT R9, R9, 0xfffffffc, RZ, 0xc0, !PT ;  /* 0xfffffffc09097812 */ /* 0x000fe200078ec0ff */
[----:B---3--:R-:W-:Y:S01]  /*0690*/  IMAD.MOV R21, RZ, RZ, -R12 ;  /* 0x000000ffff157224 */ /* 0x008fe200078e0a0c */
[----:B------:R-:W-:Y:S01]  /*06a0*/  ISETP.NE.AND P4, PT, R0, R3, PT ;  /* 0x000000030000720c */ /* 0x000fe20003f85270 */
[----:B-1----:R-:W-:Y:S02]  /*06b0*/  @!UP0 ULEA UR6, UR7, UR6, 0x18 ;  /* 0x0000000607068291 */ /* 0x002fe4000f8ec03f */
[----:B------:R-:W-:Y:S01]  /*06c0*/  IMAD.IADD R0, R2, 0x1, -R9 ;  /* 0x0000000102007824 */ /* 0x000fe200078e0a09 */
[----:B------:R-:W-:Y:S01]  /*06d0*/  VOTEU.ALL UP0, P0 ;  /* 0x00000000003f7886 */ /* 0x000fe20000000000 */
[----:B------:R-:W-:Y:S01]  /*06e0*/  LOP3.LUT P0, RZ, R6, 0x7, RZ, 0xc0, !PT ;  /* 0x0000000706ff7812 */ /* 0x000fe2000780c0ff */
[----:B------:R-:W-:Y:S02]  /*06f0*/  VIADD R6, R5, 0xffffffff ;  /* 0xffffffff05067836 */ /* 0x000fe40000000000 */
[----:B------:R-:W-:Y:S01]  /*0700*/  ISETP.NE.AND P1, PT, R0, 0x3, PT ;  /* 0x000000030000780c */ /* 0x000fe20003f25270 */
[----:B-----5:R-:W-:Y:S01]  /*0710*/  IMAD R9, R7, R21, R4 ;  /* 0x0000001507097224 */ /* 0x020fe200078e0204 */
[----:B------:R-:W-:-:S02]  /*0720*/  ISETP.LT.U32.AND P0, PT, R23, 0x2, !P0 ;  /* 0x000000021700780c */ /* 0x000fc40004701070 */
[----:B------:R-:W-:Y:S01]  /*0730*/  ISETP.EQ.OR P1, PT, R0, RZ, !P1 ;  /* 0x000000ff0000720c */ /* 0x000fe20004f22670 */
[----:B------:R-:W0:Y:S02]  /*0740*/  FENCE.VIEW.ASYNC.S ;  /* 0x00000000000073c6 */ /* 0x000e240000000000 */
[----:B0-----:R0:W1:Y:S01]  /*0750*/  @!UP0 SYNCS.EXCH.64 URZ, [UR6+0x80], UR4 ;  /* 0x00008004063f85b2 */ /* 0x0010620008000100 */
[----:B------:R-:W-:Y:S02]  /*0760*/  @P4 LEA.HI R2, R23, R23, RZ, 0x1 ;  /* 0x0000001717024211 */ /* 0x000fe400078f08ff */
[----:B------:R-:W-:Y:S02]  /*0770*/  ISETP.EQ.AND P1, PT, R5, RZ, P1 ;  /* 0x000000ff0500720c */ /* 0x000fe40000f22270 */
[----:B------:R-:W-:Y:S02]  /*0780*/  @P4 SHF.R.S32.HI R2, RZ, 0x1, R2 ;  /* 0x00000001ff024819 */ /* 0x000fe40000011402 */
[----:B------:R-:W-:-:S02]  /*0790*/  ISETP.GE.U32.AND P6, PT, R6, 0x2, PT ;  /* 0x000000020600780c */ /* 0x000fc40003fc6070 */
[----:B------:R-:W-:Y:S02]  /*07a0*/  @P4 ISETP.NE.AND P5, PT, R2, R9, PT ;  /* 0x000000090200420c */ /* 0x000fe40003fa5270 */
[----:B------:R-:W-:Y:S02]  /*07b0*/  SEL R9, RZ, 0x1, !P0 ;  /* 0x00000001ff097807 */ /* 0x000fe40004000000 */
[----:B------:R-:W-:Y:S02]  /*07c0*/  @P4 SEL R22, RZ, 0x1, P5 ;  /* 0x00000001ff164807 */ /* 0x000fe40002800000 */
[----:B------:R-:W-:Y:S01]  /*07d0*/  SEL R19, RZ, 0x1, !P1 ;  /* 0x00000001ff137807 */ /* 0x000fe20004800000 */
[----:B------:R0:W2:Y:S01]  /*07e0*/  @!UP1 SYNCS.EXCH.64 URZ, [UR6+0x88], UR4 ;  /* 0x00008804063f95b2 */ /* 0x0000a20008000100 */
[----:B------:R-:W-:Y:S01]  /*07f0*/  LOP3.LUT R22, R22, R9, RZ, 0xc0, !PT ;  /* 0x0000000916167212 */ /* 0x000fe200078ec0ff */
[----:B------:R-:W-:Y:S01]  /*0800*/  NOP ;  /* 0x0000000000007918 */ /* 0x000fe20000000000 */
[----:B------:R-:W-:Y:S01]  /*0810*/  SEL R19, R19, 0x2, P6 ;  /* 0x0000000213137807 */ /* 0x000fe20003000000 */
[----:B------:R-:W-:Y:S06]  /*0820*/  @!P2 BRA `(.L_x_3) ;  /* 0x000000000008a947 */ /* 0x000fec0003800000 */
[----:B-12-4-:R-:W-:Y:S01]  /*0830*/  UCGABAR_ARV ;  /* 0x00000000000079c7 */ /* 0x016fe20008000000 */
[----:B------:R-:W-:Y:S05]  /*0840*/  BRA `(.L_x_4) ;  /* 0x0000000000047947 */ /* 0x000fea0003800000 */
.L_x_3:
[----:B-12-4-:R-:W-:Y:S01]  /*0850*/  NOP ;  /* 0x0000000000007918 */ /* 0x016fe20000000000 */
.L_x_4:
[----:B------:R-:W1:Y:S01]  /*0860*/  LDC R2, c[0x0][0x65c] ;  /* 0x00019700ff027b82 */ /* 0x000e620000000800 */
[----:B------:R-:W-:Y:S02]  /*0870*/  IMAD.U32 R8, RZ, RZ, UR8 ;  /* 0x00000008ff087e24 */ /* 0x000fe4000f8e00ff */
[----:B------:R-:W-:Y:S01]  /*0880*/  IMAD.MOV.U32 R9, RZ, RZ, RZ ;  /* 0x000000ffff097224 */ /* 0x000fe200078e00ff */
[----:B-1----:R-:W-:-:S04]  /*0890*/  ISETP.NE.AND P1, PT, R2, 0x1, PT ;  /* 0x000000010200780c */ /* 0x002fc80003f25270 */
[----:B------:R-:W-:-:S09]  /*08a0*/  P2R R5, PR, RZ, 0x2 ;  /* 0x00000002ff057803 */ /* 0x000fd20000000000 */
[----:B------:R-:W1:Y:S01]  /*08b0*/  @P1 LDC R17, c[0x0][0x10] ;  /* 0x00000400ff111b82 */ /* 0x000e620000000800 */
[----:B------:R-:W-:Y:S02]  /*08c0*/  @P1 IMAD.MOV.U32 R5, RZ, RZ, RZ ;  /* 0x000000ffff051224 */ /* 0x000fe400078e00ff */
[----:B------:R-:W-:-:S05]  /*08d0*/  @P1 IMAD.MOV.U32 R13, RZ, RZ, RZ ;  /* 0x000000ffff0d1224 */ /* 0x000fca00078e00ff */
[----:B------:R-:W2:Y:S01]  /*08e0*/  @!P1 LDC R11, c[0x0][0xc] ;  /* 0x00000300ff0b9b82 */ /* 0x000ea20000000800 */
[----:B-1----:R-:W-:-:S04]  /*08f0*/  @P1 IMAD.WIDE.U32 R16, R17, UR8, R4 ;  /* 0x0000000811101c25 */ /* 0x002fc8000f8e0004 */
[----:B------:R-:W-:Y:S02]  /*0900*/  @P1 IMAD.IADD R17, R17, 0x1, R13 ;  /* 0x0000000111111824 */ /* 0x000fe400078e020d */
[----:B--2---:R-:W-:-:S04]  /*0910*/  @!P1 IMAD.WIDE.U32 R8, R4, R11, R8 ;  /* 0x0000000b04089225 */ /* 0x004fc800078e0008 */
[----:B------:R-:W-:Y:S02]  /*0920*/  @!P1 IMAD.MOV.U32 R16, RZ, RZ, R8 ;  /* 0x000000ffff109224 */ /* 0x000fe400078e0008 */
[----:B------:R-:W-:Y:S01]  /*0930*/  @!P1 IMAD.MOV.U32 R17, RZ, RZ, R9 ;  /* 0x000000ffff119224 */ /* 0x000fe200078e0009 */
[----:B------:R-:W-:Y:S06]  /*0940*/  @!P2 BRA `(.L_x_5) ;  /* 0x00000000000ca947 */ /* 0x000fec0003800000 */
[----:B------:R-:W-:Y:S01]  /*0950*/  UCGABAR_WAIT ;  /* 0x0000000000007dc7 */ /* 0x000fe20008000000 */
[----:B------:R-:W-:Y:S01]  /*0960*/  CCTL.IVALL ;  /* 0x00000000ff00798f */ /* 0x000fe20002000000 */
[----:B------:R-:W-:Y:S05]  /*0970*/  BRA `(.L_x_6) ;  /* 0x0000000000047947 */ /* 0x000fea0003800000 */
.L_x_5:
[----:B------:R-:W-:Y:S06]  /*0980*/  BAR.SYNC.DEFER_BLOCKING 0x0 ;  /* 0x0000000000007b1d */ /* 0x000fec0000010000 */
.L_x_6:
[----:B------:R-:W-:Y:S05]  /*0990*/  @!P3 BRA `(.L_x_7) ;  /* 0x000000680050b947 */ /* 0x000fea0003800000 */
[----:B------:R-:W-:-:S13]  /*09a0*/  ISETP.GT.U32.AND P0, PT, R6, 0x1, PT ;  /* 0x000000010600780c */ /* 0x000fda0003f04070 */
[----:B0-----:R-:W-:Y:S05]  /*09b0*/  @P0 EXIT ;  /* 0x000000000000094d */ /* 0x001fea0003800000 */
[----:B------:R-:W-:Y:S01]  /*09c0*/  ULDC.64 UR4, c[0x0][0x650] ;  /* 0x0001940000047ab9 */ /* 0x000fe20000000a00 */
[----:B------:R-:W-:Y:S01]  /*09d0*/  PRMT R0, RZ, 0x7610, R0 ;  /* 0x00007610ff007816 */ /* 0x000fe20000000000 */
[----:B------:R-:W-:Y:S01]  /*09e0*/  IMAD.MOV.U32 R84, RZ, RZ, -0x1 ;  /* 0xffffffffff547424 */ /* 0x000fe200078e00ff */
[----:B------:R-:W-:Y:S01]  /*09f0*/  ISETP.GE.U32.AND P0, PT, R16, UR4, PT ;  /* 0x0000000410007c0c */ /* 0x000fe2000bf06070 */
[----:B------:R-:W-:Y:S02]  /*0a00*/  IMAD.MOV.U32 R85, RZ, RZ, -0x1 ;  /* 0xffffffffff557424 */ /* 0x000fe400078e00ff */
[----:B------:R-:W-:Y:S01]  /*0a10*/  IMAD.MOV.U32 R83, RZ, RZ, -0x1 ;  /* 0xffffffffff537424 */ /* 0x000fe200078e00ff */
[----:B------:R-:W-:-:S13]  /*0a20*/  ISETP.GE.U32.AND.EX P0, PT, R17, UR5, PT, P0 ;  /* 0x0000000511007c0c */ /* 0x000fda000bf06100 */
[----:B------:R-:W-:Y:S05]  /*0a30*/  @P0 BRA `(.L_x_8) ;  /* 0x0000000400280947 */ /* 0x000fea0003800000 */
[----:B------:R-:W0:Y:S01]  /*0a40*/  LDC.64 R24, c[0x0][0x628] ;  /* 0x00018a00ff187b82 */ /* 0x000e220000000a00 */
[----:B------:R-:W-:Y:S02]  /*0a50*/  IMAD.MOV.U32 R8, RZ, RZ, R16 ;  /* 0x000000ffff087224 */ /* 0x000fe400078e0010 */
[----:B------:R-:W-:-:S05]  /*0a60*/  IMAD.MOV.U32 R9, RZ, RZ, R17 ;  /* 0x000000ffff097224 */ /* 0x000fca00078e0011 */
[----:B------:R-:W1:Y:S08]  /*0a70*/  LDC R0, c[0x0][0x630] ;  /* 0x00018c00ff007b82 */ /* 0x000e700000000800 */
[----:B------:R-:W2:Y:S01]  /*0a80*/  LDC.64 R26, c[0x0][0x620] ;  /* 0x00018800ff1a7b82 */ /* 0x000ea20000000a00 */
[----:B0-----:R-:W-:-:S04]  /*0a90*/  ISETP.NE.U32.AND P0, PT, R24, RZ, PT ;  /* 0x000000ff1800720c */ /* 0x001fc80003f05070 */
[----:B------:R-:W-:-:S13]  /*0aa0*/  ISETP.NE.AND.EX P0, PT, R25, RZ, PT, P0 ;  /* 0x000000ff1900720c */ /* 0x000fda0003f05300 */
[----:B-12---:R-:W-:Y:S05]  /*0ab0*/  @!P0 BRA `(.L_x_9) ;  /* 0x0000000000288947 */ /* 0x006fea0003800000 */
[----:B------:R-:W0:Y:S02]  /*0ac0*/  LDC R13, c[0x0][0x634] ;  /* 0x00018d00ff0d7b82 */ /* 0x000e240000000800 */
[----:B0-----:R-:W-:-:S05]  /*0ad0*/  IADD3 R13, P0, R16, R13, RZ ;  /* 0x0000000d100d7210 */ /* 0x001fca0007f1e0ff */
[----:B------:R-:W-:-:S04]  /*0ae0*/  IMAD.X R15, RZ, RZ, R17, P0 ;  /* 0x000000ffff0f7224 */ /* 0x000fc800000e0611 */
[----:B------:R-:W-:-:S04]  /*0af0*/  IMAD.WIDE.U32 R8, R15, R24, RZ ;  /* 0x000000180f087225 */ /* 0x000fc800078e00ff */
[----:B------:R-:W-:-:S04]  /*0b00*/  IMAD.WIDE.U32 R10, P0, R13, R25, R8 ;  /* 0x000000190d0a7225 */ /* 0x000fc80007800008 */
[----:B------:R-:W-:-:S04]  /*0b10*/  IMAD.WIDE.U32 R8, R13, R24, RZ ;  /* 0x000000180d087225 */ /* 0x000fc800078e00ff */
[----:B------:R-:W-:Y:S01]  /*0b20*/  IMAD.X R13, RZ, RZ, RZ, P0 ;  /* 0x000000ffff0d7224 */ /* 0x000fe200000e06ff */
[----:B------:R-:W-:Y:S01]  /*0b30*/  IADD3 RZ, P0, R9, R10, RZ ;  /* 0x0000000a09ff7210 */ /* 0x000fe20007f1e0ff */
[----:B------:R-:W-:-:S04]  /*0b40*/  IMAD.MOV.U32 R12, RZ, RZ, R11 ;  /* 0x000000ffff0c7224 */ /* 0x000fc800078e000b */
[----:B------:R-:W-:-:S08]  /*0b50*/  IMAD.WIDE.U32.X R8, R15, R25, R12, P0 ;  /* 0x000000190f087225 */ /* 0x000fd000000e040c */
.L_x_9:
[----:B------:R-:W0:Y:S01]  /*0b60*/  LDC.64 R24, c[0x0][0x640] ;  /* 0x00019000ff187b82 */ /* 0x000e220000000a00 */
[-CC-:B------:R-:W-:Y:S01]  /*0b70*/  SHF.R.U64 R83, R8, R0.reuse, R9.reuse ;  /* 0x0000000008537219 */ /* 0x180fe20000001209 */
[----:B------:R-:W-:Y:S01]  /*0b80*/  IMAD R30, R7, R21, R4 ;  /* 0x00000015071e7224 */ /* 0x000fe200078e0204 */
[----:B------:R-:W-:Y:S01]  /*0b90*/  SHF.R.U32.HI R0, RZ, R0, R9 ;  /* 0x00000000ff007219 */ /* 0x000fe20000011609 */
[----:B------:R-:W-:Y:S01]  /*0ba0*/  IMAD.MOV.U32 R21, RZ, RZ, 0x1 ;  /* 0x00000001ff157424 */ /* 0x000fe200078e00ff */
[----:B------:R-:W-:-:S03]  /*0bb0*/  IADD3 R5, P0, RZ, -R83, RZ ;  /* 0x80000053ff057210 */ /* 0x000fc60007f1e0ff */
[----:B------:R-:W1:Y:S02]  /*0bc0*/  LDC R6, c[0x0][0x618] ;  /* 0x00018600ff067b82 */ /* 0x000e640000000800 */
[----:B------:R-:W-:-:S04]  /*0bd0*/  IMAD.X R9, RZ, RZ, ~R0, P0 ;  /* 0x000000ffff097224 */ /* 0x000fc800000e0e00 */
[-C--:B------:R-:W-:Y:S02]  /*0be0*/  IMAD R0, R9, R26.reuse, RZ ;  /* 0x0000001a09007224 */ /* 0x080fe400078e02ff */
[----:B------:R-:W2:Y:S01]  /*0bf0*/  LDC R11, c[0x0][0x608] ;  /* 0x00018200ff0b7b82 */ /* 0x000ea20000000800 */
[----:B------:R-:W-:-:S04]  /*0c00*/  IMAD.WIDE.U32 R8, R5, R26, R16 ;  /* 0x0000001a05087225 */ /* 0x000fc800078e0010 */
[----:B------:R-:W-:-:S03]  /*0c10*/  IMAD R5, R5, R27, R0 ;  /* 0x0000001b05057224 */ /* 0x000fc600078e0200 */
[----:B------:R-:W3:Y:S01]  /*0c20*/  LDC R12, c[0x0][0x658] ;  /* 0x00019600ff0c7b82 */ /* 0x000ee20000000800 */
[----:B0-----:R-:W-:Y:S01]  /*0c30*/  ISETP.NE.U32.AND P0, PT, R24, RZ, PT ;  /* 0x000000ff1800720c */ /* 0x001fe20003f05070 */
[----:B------:R-:W-:Y:S02]  /*0c40*/  IMAD.IADD R5, R9, 0x1, R5 ;  /* 0x0000000109057824 */ /* 0x000fe400078e0205 */
[----:B------:R-:W-:Y:S01]  /*0c50*/  IMAD.MOV.U32 R9, RZ, RZ, -0x1 ;  /* 0xffffffffff097424 */ /* 0x000fe200078e00ff */
[----:B------:R-:W-:-:S03]  /*0c60*/  ISETP.NE.AND.EX P0, PT, R25, RZ, PT, P0 ;  /* 0x000000ff1900720c */ /* 0x000fc60003f05300 */
[----:B------:R-:W0:Y:S01]  /*0c70*/  LDC R15, c[0x0][0x600] ;  /* 0x00018000ff0f7b82 */ /* 0x000e220000000800 */
[-CC-:B-1----:R-:W-:Y:S02]  /*0c80*/  SHF.R.U64 R13, R8, R6.reuse, R5.reuse ;  /* 0x00000006080d7219 */ /* 0x182fe40000001205 */
[----:B------:R-:W-:-:S05]  /*0c90*/  SHF.R.U32.HI R0, RZ, R6, R5 ;  /* 0x00000006ff007219 */ /* 0x000fca0000011605 */
[----:B------:R-:W1:Y:S01]  /*0ca0*/  LDC R14, c[0x0][0x648] ;  /* 0x00019200ff0e7b82 */ /* 0x000e620000000800 */
[-CC-:B--2---:R-:W-:Y:S02]  /*0cb0*/  SHF.R.U64 R27, R13, R11.reuse, R0.reuse ;  /* 0x0000000b0d1b7219 */ /* 0x184fe40000001200 */
[----:B------:R-:W-:-:S05]  /*0cc0*/  SHF.R.U32.HI R5, RZ, R11, R0 ;  /* 0x0000000bff057219 */ /* 0x000fca0000011600 */
[----:B------:R-:W2:Y:S01]  /*0cd0*/  LDC R20, c[0x0][0x638] ;  /* 0x00018e00ff147b82 */ /* 0x000ea20000000800 */
[-CC-:B---3--:R-:W-:Y:S02]  /*0ce0*/  SHF.R.U64 R28, R27, R12.reuse, R5.reuse ;  /* 0x0000000c1b1c7219 */ /* 0x188fe40000001205 */
[-C--:B------:R-:W-:Y:S02]  /*0cf0*/  SHF.L.U32 R0, R9, R12.reuse, RZ ;  /* 0x0000000c09007219 */ /* 0x080fe400000006ff */
[----:B------:R-:W-:Y:S01]  /*0d00*/  SHF.R.U32.HI R5, RZ, R12, R5 ;  /* 0x0000000cff057219 */ /* 0x000fe20000011605 */
[----:B------:R-:W-:Y:S01]  /*0d10*/  IMAD.MOV.U32 R4, RZ, RZ, R28 ;  /* 0x000000ffff047224 */ /* 0x000fe200078e001c */
[----:B------:R-:W-:Y:S01]  /*0d20*/  LOP3.LUT R10, RZ, R0, RZ, 0x33, !PT ;  /* 0x00000000ff0a7212 */ /* 0x000fe200078e33ff */
[----:B------:R-:W3:Y:S01]  /*0d30*/  LDC R26, c[0x0][0x610] ;  /* 0x00018400ff1a7b82 */ /* 0x000ee20000000800 */
[----:B------:R-:W-:Y:S05]  /*0d40*/  @!P0 BRA `(.L_x_10) ;  /* 0x0000000000288947 */ /* 0x000fea0003800000 */
[----:B------:R-:W4:Y:S02]  /*0d50*/  LDC R9, c[0x0][0x64c] ;  /* 0x00019300ff097b82 */ /* 0x000f240000000800 */
[----:B----4-:R-:W-:-:S05]  /*0d60*/  IADD3 R9, P0, R28, R9, RZ ;  /* 0x000000091c097210 */ /* 0x010fca0007f1e0ff */
        /* <DEDUP_REMOVED lines=8> */
.L_x_10:
[----:B-1----:R-:W-:Y:S01]  /*0df0*/  SHF.R.U64 R4, R4, R14, R5 ;  /* 0x0000000e04047219 */ /* 0x002fe20000001205 */
[----:B0-----:R-:W-:Y:S01]  /*0e00*/  VIADD R6, R15, 0xffffffff ;  /* 0xffffffff0f067836 */ /* 0x001fe20000000000 */
[----:B------:R-:W-:Y:S02]  /*0e10*/  SHF.L.U32 R0, R21, R12, RZ ;  /* 0x0000000c15007219 */ /* 0x000fe400000006ff */
[----:B------:R-:W-:Y:S01]  /*0e20*/  LOP3.LUT R5, R27, R10, RZ, 0xc0, !PT ;  /* 0x0000000a1b057212 */ /* 0x000fe200078ec0ff */
[----:B------:R-:W-:Y:S01]  /*0e30*/  IMAD.MOV R7, RZ, RZ, -R4 ;  /* 0x000000ffff077224 */ /* 0x000fe200078e0a04 */
[----:B------:R-:W-:Y:S02]  /*0e40*/  SEL R3, R3, R30, !P1 ;  /* 0x0000001e03037207 */ /* 0x000fe40004800000 */
[----:B------:R-:W-:Y:S01]  /*0e50*/  LOP3.LUT R6, R13, R6, RZ, 0xc0, !PT ;  /* 0x000000060d067212 */ /* 0x000fe200078ec0ff */
[----:B------:R-:W-:Y:S02]  /*0e60*/  IMAD R4, R0, R4, R5 ;  /* 0x0000000400047224 */ /* 0x000fe400078e0205 */
[----:B--2---:R-:W-:-:S02]  /*0e70*/  IMAD R0, R7, R20, R28 ;  /* 0x0000001407007224 */ /* 0x004fc400078e021c */
[----:B---3--:R-:W-:Y:S02]  /*0e80*/  IMAD R3, R4, R26, R3 ;  /* 0x0000001a04037224 */ /* 0x008fe400078e0203 */
[----:B------:R-:W-:Y:S02]  /*0e90*/  IMAD R84, R0, R15, R6 ;  /* 0x0000000f00547224 */ /* 0x000fe400078e0206 */
[----:B------:R-:W-:-:S03]  /*0ea0*/  IMAD.MOV.U32 R4, RZ, RZ, 0x1 ;  /* 0x00000001ff047424 */ /* 0x000fc600078e00ff */
[----:B------:R-:W-:Y:S02]  /*0eb0*/  SEL R85, R84, R3, !P1 ;  /* 0x0000000354557207 */ /* 0x000fe40004800000 */
[----:B------:R-:W-:Y:S02]  /*0ec0*/  PRMT R0, R4, 0x7610, R0 ;  /* 0x0000761004007816 */ /* 0x000fe40000000000 */
[----:B------:R-:W-:-:S07]  /*0ed0*/  SEL R84, R3, R84, !P1 ;  /* 0x0000005403547207 */ /* 0x000fce0004800000 */
.L_x_8:
[----:B------:R-:W-:-:S08]  /*0ee0*/  NOP ;  /* 0x0000000000007918 */ /* 0x000fd00000000000 */
[----:B------:R-:W0:Y:S02]  /*0ef0*/  USETMAXREG.TRY_ALLOC.CTAPOOL UP0, 0xe8 ;  /* 0x000000e8000079c8 */ /* 0x000e240008000600 */
[----:B0-----:R-:W-:-:S13]  /*0f00*/  PLOP3.LUT P0, PT, PT, PT, UP0, 0x80, 0x0 ;  /* 0x000000000000781c */ /* 0x001fda0003f0f008 */
[----:B------:R-:W-:Y:S05]  /*0f10*/  @!P0 BRA `(.L_x_8) ;  /* 0xfffffffc00f08947 */ /* 0x000fea000383ffff */
[----:B------:R-:W-:Y:S01]  /*0f20*/  ULDC.64 UR4, c[0x0][0x598] ;  /* 0x0001660000047ab9 */ /* 0x000fe20000000a00 */
[----:B------:R-:W-:Y:S01]  /*0f30*/  ULDC.64 UR36, c[0x0][0x208] ;  /* 0x0000820000247ab9 */ /* 0x000fe20000000a00 */
[----:B------:R-:W-:-:S04]  /*0f40*/  ISETP.NE.U32.AND P0, PT, RZ, UR4, PT ;  /* 0x00000004ff007c0c */ /* 0x000fc8000bf05070 */
[----:B------:R-:W-:-:S13]  /*0f50*/  ISETP.NE.AND.EX P0, PT, RZ, UR5, PT, P0 ;  /* 0x00000005ff007c0c */ /* 0x000fda000bf05300 */
[----:B------:R-:W-:Y:S05]  /*0f60*/  @!P0 BRA `(.L_x_11) ;  /* 0x00000000001c8947 */ /* 0x000fea0003800000 */
[----:B------:R-:W0:Y:S02]  /*0f70*/  LDC.64 R4, c[0x0][0x598] ;  /* 0x00016600ff047b82 */ /* 0x000e240000000a00 */
[----:B0-----:R-:W2:Y:S02]  /*0f80*/  LDG.E.64 R4, desc[UR36][R4.64] ;  /* 0x0000002404047981 */ /* 0x001ea4000c1e1b00 */
[----:B--2---:R-:W-:-:S04]  /*0f90*/  ISETP.NE.U32.AND P0, PT, R4, RZ, PT ;  /* 0x000000ff0400720c */ /* 0x004fc80003f05070 */
[----:B------:R-:W-:-:S13]  /*0fa0*/  ISETP.NE.AND.EX P0, PT, R5, RZ, PT, P0 ;  /* 0x000000ff0500720c */ /* 0x000fda0003f05300 */
[----:B------:R-:W-:Y:S05]  /*0fb0*/  @!P0 BRA `(.L_x_11) ;  /* 0x0000000000088947 */ /* 0x000fea0003800000 */
[----:B------:R0:W5:Y:S01]  /*0fc0*/  LD.E R80, desc[UR36][R4.64] ;  /* 0x0000002404507980 */ /* 0x000162000c101900 */
[----:B------:R-:W-:Y:S05]  /*0fd0*/  BRA `(.L_x_12) ;  /* 0x0000000000247947 */ /* 0x000fea0003800000 */
.L_x_11:
[----:B------:R-:W-:Y:S02]  /*0fe0*/  ULDC.64 UR4, c[0x0][0x588] ;  /* 0x0001620000047ab9 */ /* 0x000fe40000000a00 */
[----:B------:R-:W-:-:S04]  /*0ff0*/  ISETP.NE.U32.AND P0, PT, RZ, UR4, PT ;  /* 0x00000004ff007c0c */ /* 0x000fc8000bf05070 */
[----:B------:R-:W-:-:S13]  /*1000*/  ISETP.NE.AND.EX P0, PT, RZ, UR5, PT, P0 ;  /* 0x00000005ff007c0c */ /* 0x000fda000bf05300 */
[----:B------:R-:W-:Y:S05]  /*1010*/  @!P0 BRA `(.L_x_13) ;  /* 0x00000000000c8947 */ /* 0x000fea0003800000 */
[----:B------:R-:W0:Y:S02]  /*1020*/  LDC.64 R80, c[0x0][0x588] ;  /* 0x00016200ff507b82 */ /* 0x000e240000000a00 */
[----:B0-----:R1:W5:Y:S01]  /*1030*/  LDG.E R80, desc[UR36][R80.64] ;  /* 0x0000002450507981 */ /* 0x001362000c1e1900 */
[----:B------:R-:W-:Y:S05]  /*1040*/  BRA `(.L_x_12) ;  /* 0x0000000000087947 */ /* 0x000fea0003800000 */
.L_x_13:
[----:B------:R-:W-:Y:S02]  /*1050*/  ULDC UR4, c[0x0][0x580] ;  /* 0x0001600000047ab9 */ /* 0x000fe40000000800 */
[----:B------:R-:W-:-:S07]  /*1060*/  IMAD.U32 R80, RZ, RZ, UR4 ;  /* 0x00000004ff507e24 */ /* 0x000fce000f8e00ff */
.L_x_12:
[----:B------:R-:W-:Y:S02]  /*1070*/  ULDC.64 UR4, c[0x0][0x5a0] ;  /* 0x0001680000047ab9 */ /* 0x000fe40000000a00 */
[----:B------:R-:W-:-:S04]  /*1080*/  ISETP.NE.U32.AND P0, PT, RZ, UR4, PT ;  /* 0x00000004ff007c0c */ /* 0x000fc8000bf05070 */
[----:B------:R-:W-:-:S13]  /*1090*/  ISETP.NE.AND.EX P0, PT, RZ, UR5, PT, P0 ;  /* 0x00000005ff007c0c */ /* 0x000fda000bf05300 */
[----:B------:R-:W-:Y:S05]  /*10a0*/  @!P0 BRA `(.L_x_14) ;  /* 0x00000000001c8947 */ /* 0x000fea0003800000 */
[----:B0-----:R-:W0:Y:S02]  /*10b0*/  LDC.64 R4, c[0x0][0x5a0] ;  /* 0x00016800ff047b82 */ /* 0x001e240000000a00 */
[----:B0-----:R-:W2:Y:S02]  /*10c0*/  LDG.E.64 R4, desc[UR36][R4.64] ;  /* 0x0000002404047981 */ /* 0x001ea4000c1e1b00 */
[----:B--2---:R-:W-:-:S04]  /*10d0*/  ISETP.NE.U32.AND P0, PT, R4, RZ, PT ;  /* 0x000000ff0400720c */ /* 0x004fc80003f05070 */
[----:B------:R-:W-:-:S13]  /*10e0*/  ISETP.NE.AND.EX P0, PT, R5, RZ, PT, P0 ;  /* 0x000000ff0500720c */ /* 0x000fda0003f05300 */
[----:B------:R-:W-:Y:S05]  /*10f0*/  @!P0 BRA `(.L_x_14) ;  /* 0x0000000000088947 */ /* 0x000fea0003800000 */
[----:B-1----:R0:W5:Y:S01]  /*1100*/  LD.E R81, desc[UR36][R4.64] ;  /* 0x0000002404517980 */ /* 0x002162000c101900 */
[----:B------:R-:W-:Y:S05]  /*1110*/  BRA `(.L_x_15) ;  /* 0x0000000000247947 */ /* 0x000fea0003800000 */
.L_x_14:
[----:B------:R-:W-:Y:S02]  /*1120*/  ULDC.64 UR4, c[0x0][0x590] ;  /* 0x0001640000047ab9 */ /* 0x000fe40000000a00 */
[----:B------:R-:W-:-:S04]  /*1130*/  ISETP.NE.U32.AND P0, PT, RZ, UR4, PT ;  /* 0x00000004ff007c0c */ /* 0x000fc8000bf05070 */
[----:B------:R-:W-:-:S13]  /*1140*/  ISETP.NE.AND.EX P0, PT, RZ, UR5, PT, P0 ;  /* 0x00000005ff007c0c */ /* 0x000fda000bf05300 */
[----:B------:R-:W-:Y:S05]  /*1150*/  @!P0 BRA `(.L_x_16) ;  /* 0x00000000000c8947 */ /* 0x000fea0003800000 */
[----:B0-----:R-:W1:Y:S02]  /*1160*/  LDC.64 R4, c[0x0][0x590] ;  /* 0x00016400ff047b82 */ /* 0x001e640000000a00 */
[----:B-1----:R1:W5:Y:S01]  /*1170*/  LDG.E R81, desc[UR36][R4.64] ;  /* 0x0000002404517981 */ /* 0x002362000c1e1900 */
[----:B------:R-:W-:Y:S05]  /*1180*/  BRA `(.L_x_15) ;  /* 0x0000000000087947 */ /* 0x000fea0003800000 */
.L_x_16:
[----:B------:R-:W-:Y:S02]  /*1190*/  ULDC UR4, c[0x0][0x584] ;  /* 0x0001610000047ab9 */ /* 0x000fe40000000800 */
[----:B-1----:R-:W-:-:S07]  /*11a0*/  IMAD.U32 R81, RZ, RZ, UR4 ;  /* 0x00000004ff517e24 */ /* 0x002fce000f8e00ff */
.L_x_15:
[----:B------:R-:W-:-:S13]  /*11b0*/  LOP3.LUT P0, RZ, R0, 0xff, RZ, 0xc0, !PT ;  /* 0x000000ff00ff7812 */ /* 0x000fda000780c0ff */
[----:B------:R-:W-:Y:S05]  /*11c0*/  @!P0 EXIT ;  /* 0x000000000000894d */ /* 0x000fea0003800000 */
[----:B------:R-:W-:Y:S01]  /*11d0*/  ULDC UR4, c[0x0][0x28c] ;  /* 0x0000a30000047ab9 */ /* 0x000fe20000000800 */
[----:B------:R-:W-:Y:S01]  /*11e0*/  LOP3.LUT R82, R19, 0x1, RZ, 0xfc, !PT ;  /* 0x0000000113527812 */ /* 0x000fe200078efcff */
[----:B------:R-:W-:Y:S01]  /*11f0*/  UIADD3 UR4, UR4, 0x3f, URZ ;  /* 0x0000003f04047890 */ /* 0x000fe2000fffe03f */
[----:B------:R-:W-:Y:S01]  /*1200*/  UMOV UR38, URZ ;  /* 0x0000003f00267c82 */ /* 0x000fe20008000000 */
[----:B------:R-:W-:Y:S02]  /*1210*/  UMOV UR39, URZ ;  /* 0x0000003f00277c82 */ /* 0x000fe40008000000 */
[----:B------:R-:W-:-:S04]  /*1220*/  USHF.R.S32.HI UR5, URZ, 0x1f, UR4 ;  /* 0x0000001f3f057899 */ /* 0x000fc80008011404 */
[----:B------:R-:W-:-:S04]  /*1230*/  ULEA.HI UR5, UR5, UR4, URZ, 0x6 ;  /* 0x0000000405057291 */ /* 0x000fc8000f8f303f */
[----:B------:R-:W-:-:S12]  /*1240*/  USHF.R.S32.HI UR40, URZ, 0x6, UR5 ;  /* 0x000000063f287899 */ /* 0x000fd80008011405 */
.L_x_148:
[----:B------:R-:W-:Y:S01]  /*1250*/  LOP3.LUT R0, R18, 0x80, RZ, 0xc0, !PT ;  /* 0x0000008012007812 */ /* 0x000fe200078ec0ff */
[----:B--2---:R-:W2:Y:S01]  /*1260*/  S2UR UR6, SR_CgaCtaId ;  /* 0x00000000000679c3 */ /* 0x004ea20000008800 */
[----:B------:R-:W-:Y:S02]  /*1270*/  UMOV UR41, 0x400 ;  /* 0x0000040000297882 */ /* 0x000fe40000000000 */
[----:B------:R-:W-:-:S06]  /*1280*/  SHF.R.U32.HI R0, RZ, 0x7, R0 ;  /* 0x00000007ff007819 */ /* 0x000fcc0000011600 */
[----:B---3--:R-:W3:Y:S01]  /*1290*/  SHFL.IDX PT, R0, R0, RZ, 0x1f ;  /* 0x00001fff00007589 */ /* 0x008ee200000e0000 */
[----:B--2---:R-:W-:Y:S01]  /*12a0*/  ULEA UR41, UR6, UR41, 0x18 ;  /* 0x0000002906297291 */ /* 0x004fe2000f8ec03f */
[----:B---3--:R-:W-:-:S13]  /*12b0*/  R2UR UR4, R0 ;  /* 0x00000000000472ca */ /* 0x008fda00000e0000 */
[----:B------:R-:W-:-:S04]  /*12c0*/  ULEA.HI UR5, UR4, UR4, URZ, 0x1 ;  /* 0x0000000404057291 */ /* 0x000fc8000f8f083f */
[----:B------:R-:W-:-:S04]  /*12d0*/  ULOP3.LUT UR5, UR5, 0x7fffe, URZ, 0xc0, !UPT ;  /* 0x0007fffe05057892 */ /* 0x000fc8000f8ec03f */
[----:B------:R-:W-:-:S03]  /*12e0*/  UIADD3 UR5, UR4, -UR5, URZ ;  /* 0x8000000504057290 */ /* 0x000fc6000fffe03f */
[----:B------:R-:W-:Y:S01]  /*12f0*/  ULDC UR4, c[0x0][0x28c] ;  /* 0x0000a30000047ab9 */ /* 0x000fe20000000800 */
[----:B------:R-:W-:Y:S01]  /*1300*/  ULEA UR5, UR5, UR41, 0xd ;  /* 0x0000002905057291 */ /* 0x000fe2000f8e683f */
[----:B------:R-:W-:-:S03]  /*1310*/  ISETP.LT.AND P0, PT, RZ, UR4, PT ;  /* 0x00000004ff007c0c */ /* 0x000fc6000bf01270 */
[----:B------:R-:W-:-:S04]  /*1320*/  UIADD3 UR5, UR5, 0x180, URZ ;  /* 0x0000018005057890 */ /* 0x000fc8000fffe03f */
[----:B------:R-:W-:-:S04]  /*1330*/  USHF.R.U32.HI UR5, URZ, 0x4, UR5 ;  /* 0x000000043f057899 */ /* 0x000fc80008011605 */
[----:B------:R-:W-:Y:S02]  /*1340*/  ULOP3.LUT UR42, UR5, 0x3fff, URZ, 0xc0, !UPT ;  /* 0x00003fff052a7892 */ /* 0x000fe4000f8ec03f */
[----:B-1--45:R-:W-:Y:S10]  /*1350*/  @P0 BRA `(.L_x_17) ;  /* 0x0000000000400947 */ /* 0x032ff40003800000 */
[----:B------:R-:W-:Y:S01]  /*1360*/  MOV R0, 0x0 ;  /* 0x0000000000007802 */ /* 0x000fe20000000f00 */
[----:B------:R-:W-:Y:S01]  /*1370*/  ULDC.64 UR4, c[0x4][0x68] ;  /* 0x01001a0000047ab9 */ /* 0x000fe20000000a00 */
[----:B------:R-:W-:Y:S01]  /*1380*/  ULDC.64 UR6, c[0x4][0x8] ;  /* 0x0100020000067ab9 */ /* 0x000fe20000000a00 */
[----:B01----:R-:W-:Y:S01]  /*1390*/  IMAD.U32 R4, RZ, RZ, UR4 ;  /* 0x00000004ff047e24 */ /* 0x003fe2000f8e00ff */
[----:B------:R0:W1:Y:S01]  /*13a0*/  LDC.64 R14, c[0x4][R0] ;  /* 0x01000000000e7b82 */ /* 0x0000620000000a00 */
[----:B------:R-:W-:Y:S01]  /*13b0*/  IMAD.U32 R5, RZ, RZ, UR5 ;  /* 0x00000005ff057e24 */ /* 0x000fe2000f8e00ff */
[----:B------:R-:W-:Y:S01]  /*13c0*/  ULDC.64 UR4, c[0x4][0x70] ;  /* 0x01001c0000047ab9 */ /* 0x000fe20000000a00 */
[----:B------:R-:W-:Y:S02]  /*13d0*/  IMAD.U32 R10, RZ, RZ, UR6 ;  /* 0x00000006ff0a7e24 */ /* 0x000fe4000f8e00ff */
[----:B------:R-:W-:Y:S02]  /*13e0*/  IMAD.U32 R6, RZ, RZ, UR4 ;  /* 0x00000004ff067e24 */ /* 0x000fe4000f8e00ff */
[----:B------:R-:W-:-:S02]  /*13f0*/  IMAD.U32 R7, RZ, RZ, UR5 ;  /* 0x00000005ff077e24 */ /* 0x000fc4000f8e00ff */
[----:B------:R-:W-:Y:S02]  /*1400*/  IMAD.U32 R11, RZ, RZ, UR7 ;  /* 0x00000007ff0b7e24 */ /* 0x000fe4000f8e00ff */
[----:B------:R-:W-:Y:S02]  /*1410*/  IMAD.MOV.U32 R8, RZ, RZ, 0x1e1 ;  /* 0x000001e1ff087424 */ /* 0x000fe400078e00ff */
[----:B------:R-:W-:Y:S02]  /*1420*/  IMAD.MOV.U32 R12, RZ, RZ, 0x1 ;  /* 0x00000001ff0c7424 */ /* 0x000fe400078e00ff */
[----:B0-----:R-:W-:-:S07]  /*1430*/  IMAD.MOV.U32 R13, RZ, RZ, RZ ;  /* 0x000000ffff0d7224 */ /* 0x001fce00078e00ff */
[----:B------:R-:W-:-:S07]  /*1440*/  LEPC R20, `(.L_x_17) ;  /* 0x000000001014794e */ /* 0x000fce0000000000 */
[----:B-1---5:R-:W-:Y:S05]  /*1450*/  CALL.ABS.NOINC R14 ;  /* 0x000000000e007343 */ /* 0x022fea0003c00000 */
.L_x_17:
[----:B------:R-:W-:-:S13]  /*1460*/  ISETP.NE.AND P0, PT, R82, 0x3, PT ;  /* 0x000000035200780c */ /* 0x000fda0003f05270 */
[----:B------:R-:W-:Y:S05]  /*1470*/  @!P0 BRA `(.L_x_18) ;  /* 0x0000000000048947 */ /* 0x000fea0003800000 */
[----:B------:R-:W-:Y:S01]  /*1480*/  BPT.TRAP 0x1 ;  /* 0x000000040000795c */ /* 0x000fe20000300000 */
.L_x_18:
[----:B------:R-:W-:Y:S02]  /*1490*/  IMAD.U32 R3, RZ, RZ, UR39 ;  /* 0x00000027ff037e24 */ /* 0x000fe4000f8e00ff */
[----:B------:R-:W-:-:S03]  /*14a0*/  IMAD.U32 R0, RZ, RZ, UR38 ;  /* 0x00000026ff007e24 */ /* 0x000fc6000f8e00ff */
[----:B------:R-:W-:Y:S02]  /*14b0*/  LEA R3, R3, UR41, 0x3 ;  /* 0x0000002903037c11 */ /* 0x000fe4000f8e18ff */
[----:B------:R-:W-:-:S04]  /*14c0*/  SHF.L.U32 R0, R0, 0x1f, RZ ;  /* 0x0000001f00007819 */ /* 0x000fc800000006ff */
[----:B------:R2:W3:Y:S01]  /*14d0*/  SYNCS.PHASECHK.TRANS64.TRYWAIT P1, [R3+URZ], R0 ;  /* 0x00000000030075a7 */ /* 0x0004e2000802017f */
[----:B------:R-:W-:Y:S05]  /*14e0*/  @!P0 BRA `(.L_x_19) ;  /* 0x0000000000048947 */ /* 0x000fea0003800000 */
[----:B------:R-:W-:Y:S01]  /*14f0*/  BPT.TRAP 0x1 ;  /* 0x000000040000795c */ /* 0x000fe20000300000 */
.L_x_19:
[----:B---3--:R-:W-:Y:S05]  /*1500*/  @P1 BRA `(.L_x_20) ;  /* 0x0000000000081947 */ /* 0x008fea0003800000 */
[----:B------:R-:W3:Y:S02]  /*1510*/  SYNCS.PHASECHK.TRANS64.TRYWAIT P1, [R3+URZ], R0 ;  /* 0x00000000030075a7 */ /* 0x000ee4000802017f */
[----:B---3--:R-:W-:Y:S05]  /*1520*/  @!P1 BRA `(.L_x_21) ;  /* 0x0000007400449947 */ /* 0x008fea0003800000 */
.L_x_20:
[----:B------:R-:W-:-:S04]  /*1530*/  UISETP.LT.AND UP0, UPT, UR40, 0x1, UPT ;  /* 0x000000012800788c */ /* 0x000fc8000bf01270 */
[----:B------:R-:W-:-:S06]  /*1540*/  USEL UR4, UR40, 0x1, UP0 ;  /* 0x0000000128047887 */ /* 0x000fcc0008000000 */
[----:B--23--:R-:W-:Y:S01]  /*1550*/  IMAD.U32 R0, RZ, RZ, UR4 ;  /* 0x00000004ff007e24 */ /* 0x00cfe2000f8e00ff */
[----:B------:R-:W-:Y:S05]  /*1560*/  WARPSYNC.ALL ;  /* 0x0000000000007948 */ /* 0x000fea0003800000 */
[----:B------:R-:W-:-:S04]  /*1570*/  IADD3 R0, -R0, UR40, RZ ;  /* 0x0000002800007c10 */ /* 0x000fc8000fffe1ff */
[----:B------:R-:W-:Y:S01]  /*1580*/  ISETP.GE.AND P1, PT, R0, 0x1, PT ;  /* 0x000000010000780c */ /* 0x000fe20003f26270 */
[----:B------:R-:W-:Y:S01]  /*1590*/  UIADD3 UR5, UR41, 0x1c180, URZ ;  /* 0x0001c18029057890 */ /* 0x000fe2000fffe03f */
[----:B------:R-:W-:Y:S01]  /*15a0*/  WARPGROUP.ARRIVE ;  /* 0x00000000000079c5 */ /* 0x000fe20000000000 */
[----:B------:R-:W-:Y:S02]  /*15b0*/  ULOP3.LUT UR4, UR42, 0x10000, URZ, 0xfc, !UPT ;  /* 0x000100002a047892 */ /* 0x000fe4000f8efc3f */
[----:B------:R-:W-:Y:S02]  /*15c0*/  USHF.R.U32.HI UR5, URZ, 0x4, UR5 ;  /* 0x000000043f057899 */ /* 0x000fe40008011605 */
[----:B------:R-:W-:Y:S02]  /*15d0*/  ULEA UR8, UR39, UR4, 0xa ;  /* 0x0000000427087291 */ /* 0x000fe4000f8e503f */
[----:B------:R-:W-:Y:S01]  /*15e0*/  ULOP3.LUT UR5, UR5, 0x3fff, URZ, 0xc0, !UPT ;  /* 0x00003fff05057892 */ /* 0x000fe2000f8ec03f */
[----:B------:R-:W-:Y:S01]  /*15f0*/  UMOV UR9, 0x40000040 ;  /* 0x4000004000097882 */ /* 0x000fe20000000000 */
[----:B------:R-:W-:-:S02]  /*1600*/  UMOV UR11, 0x40000040 ;  /* 0x40000040000b7882 */ /* 0x000fc40000000000 */
[----:B------:R-:W-:Y:S01]  /*1610*/  ULOP3.LUT UR5, UR5, 0x10000, URZ, 0xfc, !UPT ;  /* 0x0001000005057892 */ /* 0x000fe2000f8efc3f */
[----:B------:R-:W-:Y:S01]  /*1620*/  UMOV UR24, UR8 ;  /* 0x0000000800187c82 */ /* 0x000fe20008000000 */
[----:B------:R-:W-:Y:S02]  /*1630*/  UMOV UR25, UR9 ;  /* 0x0000000900197c82 */ /* 0x000fe40008000000 */
[----:B------:R-:W-:Y:S01]  /*1640*/  UIMAD UR6, UR39, 0x380, UR5 ;  /* 0x00000380270678a4 */ /* 0x000fe2000f8e0205 */
[----:B------:R-:W-:Y:S01]  /*1650*/  UMOV UR27, 0x40000040 ;  /* 0x40000040001b7882 */ /* 0x000fe20000000000 */
[----:B------:R-:W-:Y:S02]  /*1660*/  UMOV UR20, UR8 ;  /* 0x0000000800147c82 */ /* 0x000fe40008000000 */
[----:B------:R-:W-:Y:S02]  /*1670*/  UIADD3 UR26, UR6, 0x80, URZ ;  /* 0x00000080061a7890 */ /* 0x000fe4000fffe03f */
[----:B------:R-:W-:-:S02]  /*1680*/  UIADD3 UR22, UR6, 0x100, URZ ;  /* 0x0000010006167890 */ /* 0x000fc4000fffe03f */
[----:B------:R-:W-:Y:S01]  /*1690*/  UMOV UR10, UR6 ;  /* 0x00000006000a7c82 */ /* 0x000fe20008000000 */
[----:B------:R-:W-:Y:S01]  /*16a0*/  UMOV UR21, UR9 ;  /* 0x0000000900157c82 */ /* 0x000fe20008000000 */
[----:B------:R-:W-:Y:S01]  /*16b0*/  HGMMA.64x16x16.F32.BF16 R72, gdesc[UR8], RZ, !UPT, gsb0 ;  /* 0x00200000084879f0 */ /* 0x000fe2000c0018ff */
[----:B------:R-:W-:Y:S01]  /*16c0*/  UMOV UR23, 0x40000040 ;  /* 0x4000004000177882 */ /* 0x000fe20000000000 */
[----:B------:R-:W-:Y:S01]  /*16d0*/  UIADD3 UR18, UR6, 0x180, URZ ;  /* 0x0000018006127890 */ /* 0x000fe2000fffe03f */
[----:B------:R-:W-:Y:S01]  /*16e0*/  UMOV UR16, UR8 ;  /* 0x0000000800107c82 */ /* 0x000fe20008000000 */
[----:B------:R-:W-:Y:S01]  /*16f0*/  UMOV UR17, UR9 ;  /* 0x0000000900117c82 */ /* 0x000fe20008000000 */
[----:B------:R-:W-:Y:S01]  /*1700*/  UMOV UR19, 0x40000040 ;  /* 0x4000004000137882 */ /* 0x000fe20000000000 */
[----:B------:R-:W-:Y:S01]  /*1710*/  UIADD3 UR14, UR6, 0x200, URZ ;  /* 0x00000200060e7890 */ /* 0x000fe2000fffe03f */
[----:B------:R-:W-:Y:S01]  /*1720*/  UMOV UR12, UR8 ;  /* 0x00000008000c7c82 */ /* 0x000fe20008000000 */
[----:B------:R-:W-:Y:S01]  /*1730*/  UMOV UR13, UR9 ;  /* 0x00000009000d7c82 */ /* 0x000fe20008000000 */
[----:B------:R-:W-:Y:S01]  /*1740*/  UMOV UR15, 0x40000040 ;  /* 0x40000040000f7882 */ /* 0x000fe20000000000 */
[----:B------:R-:W-:-:S02]  /*1750*/  UIADD3 UR7, UR6, 0x280, URZ ;  /* 0x0000028006077890 */ /* 0x000fc4000fffe03f */
[----:B------:R-:W-:Y:S01]  /*1760*/  UIADD3 UR10, UR6, 0x300, URZ ;  /* 0x00000300060a7890 */ /* 0x000fe2000fffe03f */
[----:B------:R-:W-:Y:S01]  /*1770*/  UMOV UR11, 0x40000040 ;  /* 0x40000040000b7882 */ /* 0x000fe20000000000 */
[----:B------:R-:W-:Y:S02]  /*1780*/  WARPGROUP.DEPBAR.LE gsb0, 0x0 ;  /* 0x00008000000079c5 */ /* 0x000fe40000010000 */
[----:B------:R-:W-:-:S06]  /*1790*/  WARPGROUP.ARRIVE ;  /* 0x00000000000079c5 */ /* 0x000fcc0000000000 */
[----:B------:R-:W-:Y:S01]  /*17a0*/  HGMMA.64x16x16.F32.BF16 R64, gdesc[UR24], RZ, !UPT, gsb0 ;  /* 0x00200000184079f0 */ /* 0x000fe2000c0018ff */
        /* <DEDUP_REMOVED lines=15> */
[----:B------:R-:W-:Y:S01]  /*18a0*/  UMOV UR12, UR8 ;  /* 0x00000008000c7c82 */ /* 0x000fe20008000000 */
[----:B------:R-:W-:Y:S01]  /*18b0*/  UMOV UR13, UR9 ;  /* 0x00000009000d7c82 */ /* 0x000fe20008000000 */
[----:B------:R-:W-:Y:S01]  /*18c0*/  UMOV UR14, UR7 ;  /* 0x00000007000e7c82 */ /* 0x000fe20008000000 */
[----:B------:R-:W-:Y:S01]  /*18d0*/  UMOV UR15, 0x40000040 ;  /* 0x40000040000f7882 */ /* 0x000fe20000000000 */
[----:B------:R-:W-:Y:S01]  /*18e0*/  UIADD3 UR7, UR6, 0x282, URZ ;  /* 0x0000028206077890 */ /* 0x000fe2000fffe03f */
[----:B------:R-:W-:Y:S02]  /*18f0*/  WARPGROUP.DEPBAR.LE gsb0, 0x0 ;  /* 0x00008000000079c5 */ /* 0x000fe40000010000 */
[----:B------:R-:W-:-:S06]  /*1900*/  WARPGROUP.ARRIVE ;  /* 0x00000000000079c5 */ /* 0x000fcc0000000000 */
[----:B------:R-:W-:Y:S01]  /*1910*/  HGMMA.64x16x16.F32.BF16 R32, gdesc[UR12], RZ, !UPT, gsb0 ;  /* 0x002000000c2079f0 */ /* 0x000fe2000c0018ff */
[----:B------:R-:W-:Y:S01]  /*1920*/  UMOV UR12, UR8 ;  /* 0x00000008000c7c82 */ /* 0x000fe20008000000 */
[----:B------:R-:W-:Y:S01]  /*1930*/  UMOV UR13, UR9 ;  /* 0x00000009000d7c82 */ /* 0x000fe20008000000 */
[----:B------:R-:W-:Y:S01]  /*1940*/  UMOV UR14, UR10 ;  /* 0x0000000a000e7c82 */ /* 0x000fe20008000000 */
[----:B------:R-:W-:Y:S01]  /*1950*/  UMOV UR15, 0x40000040 ;  /* 0x40000040000f7882 */ /* 0x000fe20000000000 */
[----:B------:R-:W-:Y:S02]  /*1960*/  UIADD3 UR9, UR6, 0x302, URZ ;  /* 0x0000030206097890 */ /* 0x000fe4000fffe03f */
[----:B------:R-:W-:Y:S01]  /*1970*/  UIADD3 UR10, UR6, 0x6, URZ ;  /* 0x00000006060a7890 */ /* 0x000fe2000fffe03f */
[----:B------:R-:W-:Y:S02]  /*1980*/  WARPGROUP.DEPBAR.LE gsb0, 0x0 ;  /* 0x00008000000079c5 */ /* 0x000fe40000010000 */
[----:B------:R-:W-:-:S06]  /*1990*/  WARPGROUP.ARRIVE ;  /* 0x00000000000079c5 */ /* 0x000fcc0000000000 */
[----:B------:R-:W-:Y:S01]  /*19a0*/  HGMMA.64x16x16.F32.BF16 R24, gdesc[UR12], RZ, !UPT, gsb0 ;  /* 0x002000000c1879f0 */ /* 0x000fe2000c0018ff */
[----:B------:R-:W-:Y:S02]  /*19b0*/  UIADD3 UR12, UR8, 0x2, URZ ;  /* 0x00000002080c7890 */ /* 0x000fe4000fffe03f */
[----:B------:R-:W-:Y:S01]  /*19c0*/  UIADD3 UR14, UR6, 0x2, URZ ;  /* 0x00000002060e7890 */ /* 0x000fe2000fffe03f */
[----:B------:R-:W-:Y:S01]  /*19d0*/  UMOV UR13, 0x40000040 ;  /* 0x40000040000d7882 */ /* 0x000fe20000000000 */
[----:B------:R-:W-:Y:S01]  /*19e0*/  UMOV UR15, 0x40000040 ;  /* 0x40000040000f7882 */ /* 0x000fe20000000000 */
[----:B------:R-:W-:Y:S02]  /*19f0*/  UMOV UR25, UR13 ;  /* 0x0000000d00197c82 */ /* 0x000fe40008000000 */
[----:B------:R-:W-:Y:S01]  /*1a00*/  UMOV UR24, UR12 ;  /* 0x0000000c00187c82 */ /* 0x000fe20008000000 */
[----:B------:R-:W-:Y:S01]  /*1a10*/  UMOV UR20, UR12 ;  /* 0x0000000c00147c82 */ /* 0x000fe20008000000 */
[----:B------:R-:W-:Y:S01]  /*1a20*/  UMOV UR21, UR13 ;  /* 0x0000000d00157c82 */ /* 0x000fe20008000000 */
[----:B------:R-:W-:Y:S01]  /*1a30*/  UMOV UR16, UR12 ;  /* 0x0000000c00107c82 */ /* 0x000fe20008000000 */
[----:B------:R-:W-:Y:S01]  /*1a40*/  UMOV UR17, UR13 ;  /* 0x0000000d00117c82 */ /* 0x000fe20008000000 */
[----:B------:R-:W-:-:S02]  /*1a50*/  WARPGROUP.DEPBAR.LE gsb0, 0x0 ;  /* 0x00008000000079c5 */ /* 0x000fc40000010000 */
[----:B------:R-:W-:-:S06]  /*1a60*/  WARPGROUP.ARRIVE ;  /* 0x00000000000079c5 */ /* 0x000fcc0000000000 */
[----:B------:R-:W-:Y:S01]  /*1a70*/  HGMMA.64x16x16.F32.BF16 R72, gdesc[UR12], R72, gsb0 ;  /* 0x002000000c4879f0 */ /* 0x000fe20008001848 */
[----:B------:R-:W-:Y:S01]  /*1a80*/  UIADD3 UR14, UR6, 0x202, URZ ;  /* 0x00000202060e7890 */ /* 0x000fe2000fffe03f */
[----:B------:R-:W-:Y:S01]  /*1a90*/  UMOV UR15, 0x40000040 ;  /* 0x40000040000f7882 */ /* 0x000fe20000000000 */
[----:B------:R-:W-:Y:S02]  /*1aa0*/  WARPGROUP.DEPBAR.LE gsb0, 0x0 ;  /* 0x00008000000079c5 */ /* 0x000fe40000010000 */
        /* <DEDUP_REMOVED lines=17> */
[----:B------:R-:W-:Y:S01]  /*1bc0*/  UMOV UR14, UR7 ;  /* 0x00000007000e7c82 */ /* 0x000fe20008000000 */
[----:B------:R-:W-:Y:S01]  /*1bd0*/  UMOV UR15, 0x40000040 ;  /* 0x40000040000f7882 */ /* 0x000fe20000000000 */
[----:B------:R-:W-:Y:S01]  /*1be0*/  UIADD3 UR7, UR6, 0x284, URZ ;  /* 0x0000028406077890 */ /* 0x000fe2000fffe03f */
        /* <DEDUP_REMOVED lines=19> */
[----:B------:R-:W-:Y:S01]  /*1d20*/  UIADD3 UR8, UR8, 0x6, URZ ;  /* 0x0000000608087890 */ /* 0x000fe2000fffe03f */
[----:B------:R-:W-:-:S02]  /*1d30*/  WARPGROUP.DEPBAR.LE gsb0, 0x0 ;  /* 0x00008000000079c5 */ /* 0x000fc40000010000 */
[----:B------:R-:W-:-:S06]  /*1d40*/  WARPGROUP.ARRIVE ;  /* 0x00000000000079c5 */ /* 0x000fcc0000000000 */
[----:B------:R-:W-:Y:S01]  /*1d50*/  HGMMA.64x16x16.F32.BF16 R72, gdesc[UR12], R72, gsb0 ;  /* 0x002000000c4879f0 */ /* 0x000fe20008001848 */
[----:B------:R-:W-:Y:S01]  /*1d60*/  UIADD3 UR14, UR6, 0x204, URZ ;  /* 0x00000204060e7890 */ /* 0x000fe2000fffe03f */
[----:B------:R-:W-:Y:S01]  /*1d70*/  UMOV UR15, 0x40000040 ;  /* 0x40000040000f7882 */ /* 0x000fe20000000000 */
[----:B------:R-:W-:Y:S02]  /*1d80*/  WARPGROUP.DEPBAR.LE gsb0, 0x0 ;  /* 0x00008000000079c5 */ /* 0x000fe40000010000 */
[----:B------:R-:W-:-:S06]  /*1d90*/  WARPGROUP.ARRIVE ;  /* 0x00000000000079c5 */ /* 0x000fcc0000000000 */
[----:B------:R-:W-:Y:S03]  /*1da0*/  HGMMA.64x16x16.F32.BF16 R64, gdesc[UR24], R64, gsb0 ;  /* 0x00200000184079f0 */ /* 0x000fe60008001840 */
[----:B------:R-:W-:Y:S02]  /*1db0*/  WARPGROUP.DEPBAR.LE gsb0, 0x0 ;  /* 0x00008000000079c5 */ /* 0x000fe40000010000 */
[----:B------:R-:W-:-:S06]  /*1dc0*/  WARPGROUP.ARRIVE ;  /* 0x00000000000079c5 */ /* 0x000fcc0000000000 */
[----:B------:R-:W-:Y:S01]  /*1dd0*/  HGMMA.64x16x16.F32.BF16 R56, gdesc[UR20], R56, gsb0 ;  /* 0x00200000143879f0 */ /* 0x000fe20008001838 */
[----:B------:R-:W-:Y:S01]  /*1de0*/  UIADD3 UR22, UR6, 0x86, URZ ;  /* 0x0000008606167890 */ /* 0x000fe2000fffe03f */
[----:B------:R-:W-:Y:S01]  /*1df0*/  UMOV UR20, UR8 ;  /* 0x0000000800147c82 */ /* 0x000fe20008000000 */
[----:B------:R-:W-:Y:S01]  /*1e00*/  UMOV UR23, 0x40000040 ;  /* 0x4000004000177882 */ /* 0x000fe20000000000 */
        /* <DEDUP_REMOVED lines=17> */
[----:B------:R-:W-:Y:S02]  /*1f20*/  UMOV UR9, 0x40000040 ;  /* 0x4000004000097882 */ /* 0x000fe40000000000 */
[----:B------:R-:W-:Y:S01]  /*1f30*/  UMOV UR21, UR9 ;  /* 0x0000000900157c82 */ /* 0x000fe20008000000 */
[----:B------:R-:W-:Y:S01]  /*1f40*/  UMOV UR17, UR9 ;  /* 0x0000000900117c82 */ /* 0x000fe20008000000 */
[----:B------:R-:W-:Y:S02]  /*1f50*/  WARPGROUP.DEPBAR.LE gsb0, 0x0 ;  /* 0x00008000000079c5 */ /* 0x000fe40000010000 */
[----:B------:R-:W-:-:S06]  /*1f60*/  WARPGROUP.ARRIVE ;  /* 0x00000000000079c5 */ /* 0x000fcc0000000000 */
[----:B------:R-:W-:Y:S01]  /*1f70*/  HGMMA.64x16x16.F32.BF16 R24, gdesc[UR12], R24, gsb0 ;  /* 0x002000000c1879f0 */ /* 0x000fe20008001818 */
[----:B------:R-:W-:Y:S01]  /*1f80*/  UIADD3 UR14, UR6, 0x186, URZ ;  /* 0x00000186060e7890 */ /* 0x000fe2000fffe03f */
[----:B------:R-:W-:Y:S01]  /*1f90*/  UMOV UR12, UR8 ;  /* 0x00000008000c7c82 */ /* 0x000fe20008000000 */
[----:B------:R-:W-:Y:S01]  /*1fa0*/  UMOV UR13, UR9 ;  /* 0x00000009000d7c82 */ /* 0x000fe20008000000 */
[----:B------:R-:W-:Y:S01]  /*1fb0*/  UMOV UR15, 0x40000040 ;  /* 0x40000040000f7882 */ /* 0x000fe20000000000 */
[----:B------:R-:W-:Y:S02]  /*1fc0*/  WARPGROUP.DEPBAR.LE gsb0, 0x0 ;  /* 0x00008000000079c5 */ /* 0x000fe40000010000 */
[----:B------:R-:W-:-:S06]  /*1fd0*/  WARPGROUP.ARRIVE ;  /* 0x00000000000079c5 */ /* 0x000fcc0000000000 */
[----:B------:R-:W-:Y:S01]  /*1fe0*/  HGMMA.64x16x16.F32.BF16 R72, gdesc[UR8], R72, gsb0 ;  /* 0x00200000084879f0 */ /* 0x000fe20008001848 */
[----:B------:R-:W-:Y:S01]  /*1ff0*/  UIADD3 UR10, UR6, 0x206, URZ ;  /* 0x00000206060a7890 */ /* 0x000fe2000fffe03f */
[----:B------:R-:W-:Y:S01]  /*2000*/  UMOV UR11, 0x40000040 ;  /* 0x40000040000b7882 */ /* 0x000fe20000000000 */
[----:B------:R-:W-:Y:S01]  /*2010*/  UIADD3 UR6, UR6, 0x306, URZ ;  /* 0x0000030606067890 */ /* 0x000fe2000fffe03f */
[----:B------:R-:W-:Y:S02]  /*2020*/  WARPGROUP.DEPBAR.LE gsb0, 0x0 ;  /* 0x00008000000079c5 */ /* 0x000fe40000010000 */
[----:B------:R-:W-:-:S06]  /*2030*/  WARPGROUP.ARRIVE ;  /* 0x00000000000079c5 */ /* 0x000fcc0000000000 */
[----:B------:R-:W-:Y:S03]  /*2040*/  HGMMA.64x16x16.F32.BF16 R64, gdesc[UR20], R64, gsb0 ;  /* 0x00200000144079f0 */ /* 0x000fe60008001840 */
        /* <DEDUP_REMOVED lines=8> */
[----:B------:R-:W-:Y:S01]  /*20d0*/  HGMMA.64x16x16.F32.BF16 R40, gdesc[UR8], R40, gsb0 ;  /* 0x00200000082879f0 */ /* 0x000fe20008001828 */
[----:B------:R-:W-:Y:S01]  /*20e0*/  UMOV UR10, UR7 ;  /* 0x00000007000a7c82 */ /* 0x000fe20008000000 */
[----:B------:R-:W-:Y:S01]  /*20f0*/  UMOV UR11, 0x40000040 ;  /* 0x40000040000b7882 */ /* 0x000fe20000000000 */
[----:B------:R-:W-:Y:S02]  /*2100*/  WARPGROUP.DEPBAR.LE gsb0, 0x0 ;  /* 0x00008000000079c5 */ /* 0x000fe40000010000 */
[----:B------:R-:W-:-:S06]  /*2110*/  WARPGROUP.ARRIVE ;  /* 0x00000000000079c5 */ /* 0x000fcc0000000000 */
[----:B------:R-:W-:Y:S01]  /*2120*/  HGMMA.64x16x16.F32.BF16 R32, gdesc[UR8], R32, gsb0 ;  /* 0x00200000082079f0 */ /* 0x000fe20008001820 */
[----:B------:R-:W-:Y:S01]  /*2130*/  UMOV UR10, UR6 ;  /* 0x00000006000a7c82 */ /* 0x000fe20008000000 */
[----:B------:R-:W-:Y:S01]  /*2140*/  UMOV UR11, 0x40000040 ;  /* 0x40000040000b7882 */ /* 0x000fe20000000000 */
[----:B------:R-:W-:Y:S02]  /*2150*/  WARPGROUP.DEPBAR.LE gsb0, 0x0 ;  /* 0x00008000000079c5 */ /* 0x000fe40000010000 */
[----:B------:R-:W-:-:S06]  /*2160*/  WARPGROUP.ARRIVE ;  /* 0x00000000000079c5 */ /* 0x000fcc0000000000 */
[----:B------:R-:W-:Y:S03]  /*2170*/  HGMMA.64x16x16.F32.BF16 R24, gdesc[UR8], R24, gsb0 ;  /* 0x00200000081879f0 */ /* 0x000fe60008001818 */
[----:B------:R-:W-:Y:S02]  /*2180*/  WARPGROUP.DEPBAR.LE gsb0, 0x0 ;  /* 0x00008000000079c5 */ /* 0x000fe40000010000 */
[----:B------:R-:W-:Y:S05]  /*2190*/  @!P1 BRA `(.L_x_22) ;  /* 0x0000000c00549947 */ /* 0x000fea0003800000 */
[----:B------:R-:W-:Y:S01]  /*21a0*/  UIADD3 UR6, UR39, 0x1, URZ ;  /* 0x0000000127067890 */ /* 0x000fe2000fffe03f */
[----:B------:R-:W-:Y:S02]  /*21b0*/  IMAD.MOV.U32 R3, RZ, RZ, R0 ;  /* 0x000000ffff037224 */ /* 0x000fe400078e0000 */
[----:B01----:R-:W-:Y:S01]  /*21c0*/  IMAD.U32 R4, RZ, RZ, UR39 ;  /* 0x00000027ff047e24 */ /* 0x003fe2000f8e00ff */
[----:B------:R-:W-:-:S04]  /*21d0*/  UISETP.NE.AND UP0, UPT, UR6, 0x7, UPT ;  /* 0x000000070600788c */ /* 0x000fc8000bf05270 */
[----:B------:R-:W-:Y:S02]  /*21e0*/  USEL UR7, URZ, 0x1, UP0 ;  /* 0x000000013f077887 */ /* 0x000fe40008000000 */
[----:B------:R-:W-:Y:S02]  /*21f0*/  USEL UR6, UR6, URZ, UP0 ;  /* 0x0000003f06067287 */ /* 0x000fe40008000000 */
[----:B------:R-:W-:-:S06]  /*2200*/  ULOP3.LUT UR7, UR38, UR7, URZ, 0x3c, !UPT ;  /* 0x0000000726077292 */ /* 0x000fcc000f8e3c3f */
[----:B------:R-:W-:-:S07]  /*2210*/  IMAD.U32 R7, RZ, RZ, UR7 ;  /* 0x00000007ff077e24 */ /* 0x000fce000f8e00ff */
.L_x_29:
[----:B------:R-:W-:Y:S05]  /*2220*/  @!P0 BRA `(.L_x_23) ;  /* 0x0000000000048947 */ /* 0x000fea0003800000 */
[----:B------:R-:W-:Y:S01]  /*2230*/  BPT.TRAP 0x1 ;  /* 0x000000040000795c */ /* 0x000fe20000300000 */
.L_x_23:
[----:B------:R-:W-:Y:S01]  /*2240*/  ULEA UR7, UR6, UR41, 0x3 ;  /* 0x0000002906077291 */ /* 0x000fe2000f8e183f */
[----:B------:R-:W-:-:S08]  /*2250*/  SHF.L.U32 R5, R7, 0x1f, RZ ;  /* 0x0000001f07057819 */ /* 0x000fd000000006ff */
[----:B------:R0:W1:Y:S01]  /*2260*/  SYNCS.PHASECHK.TRANS64.TRYWAIT P1, [UR7], R5 ;  /* 0x00000005ff0075a7 */ /* 0x0000620008020147 */
[----:B------:R-:W-:Y:S05]  /*2270*/  @!P0 BRA `(.L_x_24) ;  /* 0x0000000000048947 */ /* 0x000fea0003800000 */
[----:B------:R-:W-:Y:S01]  /*2280*/  BPT.TRAP 0x1 ;  /* 0x000000040000795c */ /* 0x000fe20000300000 */
.L_x_24:
[----:B-1----:R-:W-:Y:S05]  /*2290*/  @P1 BRA `(.L_x_25) ;  /* 0x0000000000081947 */ /* 0x002fea0003800000 */
[----:B------:R-:W1:Y:S02]  /*22a0*/  SYNCS.PHASECHK.TRANS64.TRYWAIT P1, [UR7], R5 ;  /* 0x00000005ff0075a7 */ /* 0x000e640008020147 */
[----:B-1----:R-:W-:Y:S05]  /*22b0*/  @!P1 BRA `(.L_x_26) ;  /* 0x0000006400f49947 */ /* 0x002fea0003800000 */
.L_x_25:
[----:B------:R-:W-:Y:S01]  /*22c0*/  ULEA UR10, UR6, UR4, 0xa ;  /* 0x00000004060a7291 */ /* 0x000fe2000f8e503f */
[----:B------:R-:W-:Y:S01]  /*22d0*/  WARPGROUP.ARRIVE ;  /* 0x00000000000079c5 */ /* 0x000fe20000000000 */
[----:B------:R-:W-:Y:S01]  /*22e0*/  UIMAD UR8, UR6, 0x380, UR5 ;  /* 0x00000380060878a4 */ /* 0x000fe2000f8e0205 */
[----:B------:R-:W-:Y:S01]  /*22f0*/  UMOV UR13, 0x40000040 ;  /* 0x40000040000d7882 */ /* 0x000fe20000000000 */
[----:B------:R-:W-:Y:S02]  /*2300*/  UMOV UR15, 0x40000040 ;  /* 0x40000040000f7882 */ /* 0x000fe40000000000 */
[----:B------:R-:W-:Y:S01]  /*2310*/  UIADD3 UR7, UR8, 0x80, URZ ;  /* 0x0000008008077890 */ /* 0x000fe2000fffe03f */
[----:B------:R-:W-:Y:S02]  /*2320*/  UMOV UR12, UR10 ;  /* 0x0000000a000c7c82 */ /* 0x000fe40008000000 */
[----:B------:R-:W-:Y:S01]  /*2330*/  UMOV UR14, UR8 ;  /* 0x00000008000e7c82 */ /* 0x000fe20008000000 */
[----:B------:R-:W-:Y:S01]  /*2340*/  UIADD3 UR9, UR8, 0x100, URZ ;  /* 0x0000010008097890 */ /* 0x000fe2000fffe03f */
[----:B------:R-:W-:Y:S01]  /*2350*/  HGMMA.64x16x16.F32.BF16 R72, gdesc[UR12], R72, gsb0 ;  /* 0x002000000c4879f0 */ /* 0x000fe20008001848 */
[----:B------:R-:W-:Y:S01]  /*2360*/  UMOV UR15, 0x40000040 ;  /* 0x40000040000f7882 */ /* 0x000fe20000000000 */
[----:B------:R-:W-:Y:S01]  /*2370*/  UMOV UR14, UR7 ;  /* 0x00000007000e7c82 */ /* 0x000fe20008000000 */
[----:B------:R-:W-:-:S02]  /*2380*/  UIADD3 UR11, UR8, 0x180, URZ ;  /* 0x00000180080b7890 */ /* 0x000fc4000fffe03f */
        /* <DEDUP_REMOVED lines=119> */
[----:B------:R-:W-:Y:S02]  /*2b00*/  UIADD3 UR12, UR10, 0x6, URZ ;  /* 0x000000060a0c7890 */ /* 0x000fe4000fffe03f */
[----:B------:R-:W-:Y:S01]  /*2b10*/  UIADD3 UR14, UR8, 0x6, URZ ;  /* 0x00000006080e7890 */ /* 0x000fe2000fffe03f */
[----:B------:R-:W-:Y:S01]  /*2b20*/  UMOV UR13, 0x40000040 ;  /* 0x40000040000d7882 */ /* 0x000fe20000000000 */
        /* <DEDUP_REMOVED lines=13> */
[----:B------:R-:W-:Y:S02]  /*2c00*/  UIADD3 UR9, UR8, 0x286, URZ ;  /* 0x0000028608097890 */ /* 0x000fe4000fffe03f */
        /* <DEDUP_REMOVED lines=26> */
[----:B------:R-:W-:Y:S01]  /*2db0*/  BPT.TRAP 0x1 ;  /* 0x000000040000795c */ /* 0x000fe20000300000 */
.L_x_27:
[----:B------:R-:W-:-:S13]  /*2dc0*/  ISETP.NE.AND P1, PT, R22, RZ, PT ;  /* 0x000000ff1600720c */ /* 0x000fda0003f25270 */
[----:B01----:R-:W-:-:S05]  /*2dd0*/  @P1 LEA R5, R4, UR41, 0x3 ;  /* 0x0000002904051c11 */ /* 0x003fca000f8e18ff */
[----:B------:R-:W-:-:S05]  /*2de0*/  @P1 VIADD R6, R5, 0x38 ;  /* 0x0000003805061836 */ /* 0x000fca0000000000 */
[----:B------:R-:W-:-:S04]  /*2df0*/  @P1 PRMT R6, R23, 0x654, R6 ;  /* 0x0000065417061816 */ /* 0x000fc80000000006 */
[----:B------:R0:W-:Y:S01]  /*2e00*/  @P1 SYNCS.ARRIVE.TRANS64.RED.A1T0 RZ, [R6+URZ], RZ ;  /* 0x000000ff06ff19a7 */ /* 0x0001e2000810043f */
[----:B------:R-:W-:-:S13]  /*2e10*/  ISETP.GT.U32.AND P1, PT, R19, 0x1, PT ;  /* 0x000000011300780c */ /* 0x000fda0003f24070 */
[----:B0-----:R-:W-:Y:S05]  /*2e20*/  @P1 BRA `(.L_x_28) ;  /* 0x0000000000041947 */ /* 0x001fea0003800000 */
[----:B------:R-:W-:Y:S01]  /*2e30*/  BPT.TRAP 0x1 ;  /* 0x000000040000795c */ /* 0x000fe20000300000 */
.L_x_28:
[----:B------:R-:W-:Y:S01]  /*2e40*/  UIADD3 UR6, UR6, 0x1, URZ ;  /* 0x0000000106067890 */ /* 0x000fe2000fffe03f */
[C---:B------:R-:W-:Y:S01]  /*2e50*/  ISETP.GT.AND P2, PT, R3.reuse, 0x1, PT ;  /* 0x000000010300780c */ /* 0x040fe20003f44270 */
[----:B------:R-:W-:Y:S02]  /*2e60*/  VIADD R4, R4, 0x1 ;  /* 0x0000000104047836 */ /* 0x000fe40000000000 */
[----:B------:R-:W-:Y:S01]  /*2e70*/  UISETP.NE.AND UP0, UPT, UR6, 0x7, UPT ;  /* 0x000000070600788c */ /* 0x000fe2000bf05270 */
[----:B------:R-:W-:Y:S02]  /*2e80*/  VIADD R3, R3, 0xffffffff ;  /* 0xffffffff03037836 */ /* 0x000fe40000000000 */
[C---:B------:R-:W-:Y:S01]  /*2e90*/  ISETP.NE.AND P1, PT, R4.reuse, 0x7, PT ;  /* 0x000000070400780c */ /* 0x040fe20003f25270 */
[----:B------:R-:W-:Y:S02]  /*2ea0*/  USEL UR7, URZ, 0x1, UP0 ;  /* 0x000000013f077887 */ /* 0x000fe40008000000 */
[----:B------:R-:W-:Y:S01]  /*2eb0*/  USEL UR6, UR6, URZ, UP0 ;  /* 0x0000003f06067287 */ /* 0x000fe20008000000 */
[----:B------:R-:W-:-:S03]  /*2ec0*/  SEL R4, R4, RZ, P1 ;  /* 0x000000ff04047207 */ /* 0x000fc60000800000 */
[----:B------:R-:W-:Y:S01]  /*2ed0*/  LOP3.LUT R7, R7, UR7, RZ, 0x3c, !PT ;  /* 0x0000000707077c12 */ /* 0x000fe2000f8e3cff */
[----:B------:R-:W-:Y:S07]  /*2ee0*/  @P2 BRA `(.L_x_29) ;  /* 0xfffffff000cc2947 */ /* 0x000fee000383ffff */
.L_x_22:
[----:B------:R-:W2:Y:S02]  /*2ef0*/  LDC R3, c[0x0][0x28c] ;  /* 0x0000a300ff037b82 */ /* 0x000ea40000000800 */
[----:B--2---:R-:W-:-:S13]  /*2f00*/  ISETP.GE.AND P1, PT, R3, 0x1, PT ;  /* 0x000000010300780c */ /* 0x004fda0003f26270 */
[----:B------:R-:W-:Y:S05]  /*2f10*/  @!P1 BRA `(.L_x_30) ;  /* 0x00000000004c9947 */ /* 0x000fea0003800000 */
[----:B------:R-:W-:Y:S05]  /*2f20*/  @!P0 BRA `(.L_x_31) ;  /* 0x0000000000048947 */ /* 0x000fea0003800000 */
[----:B------:R-:W-:Y:S01]  /*2f30*/  BPT.TRAP 0x1 ;  /* 0x000000040000795c */ /* 0x000fe20000300000 */
.L_x_31:
[----:B------:R-:W-:Y:S01]  /*2f40*/  ISETP.NE.AND P0, PT, R22, RZ, PT ;  /* 0x000000ff1600720c */ /* 0x000fe20003f05270 */
[----:B------:R-:W-:Y:S01]  /*2f50*/  BSSY B0, `(.L_x_32) ;  /* 0x000000d000007945 */ /* 0x000fe20003800000 */
[----:B------:R-:W-:-:S11]  /*2f60*/  ISETP.GT.U32.AND P1, PT, R19, 0x1, PT ;  /* 0x000000011300780c */ /* 0x000fd60003f24070 */
[----:B------:R-:W-:Y:S05]  /*2f70*/  @!P0 BRA `(.L_x_33) ;  /* 0x0000000000288947 */ /* 0x000fea0003800000 */
[----:B------:R-:W-:-:S04]  /*2f80*/  VIADD R3, R0, UR39 ;  /* 0x0000002700037c36 */ /* 0x000fc80008000000 */
[----:B01----:R-:W-:-:S04]  /*2f90*/  IMAD.WIDE.U32 R4, R3, 0x24924925, RZ ;  /* 0x2492492503047825 */ /* 0x003fc800078e00ff */
[----:B------:R-:W-:-:S05]  /*2fa0*/  IMAD.IADD R4, R3, 0x1, -R5 ;  /* 0x0000000103047824 */ /* 0x000fca00078e0a05 */
[----:B------:R-:W-:-:S04]  /*2fb0*/  LEA.HI R4, R4, R5, RZ, 0x1f ;  /* 0x0000000504047211 */ /* 0x000fc800078ff8ff */
[----:B------:R-:W-:-:S05]  /*2fc0*/  SHF.R.U32.HI R4, RZ, 0x2, R4 ;  /* 0x00000002ff047819 */ /* 0x000fca0000011604 */
[----:B------:R-:W-:-:S05]  /*2fd0*/  IMAD R4, R4, -0x7, R3 ;  /* 0xfffffff904047824 */ /* 0x000fca00078e0203 */
[----:B------:R-:W-:-:S05]  /*2fe0*/  LEA R4, R4, UR41, 0x3 ;  /* 0x0000002904047c11 */ /* 0x000fca000f8e18ff */
[----:B------:R-:W-:-:S05]  /*2ff0*/  VIADD R4, R4, 0x38 ;  /* 0x0000003804047836 */ /* 0x000fca0000000000 */
[----:B------:R-:W-:-:S04]  /*3000*/  PRMT R4, R23, 0x654, R4 ;  /* 0x0000065417047816 */ /* 0x000fc80000000004 */
[----:B------:R2:W-:Y:S03]  /*3010*/  SYNCS.ARRIVE.TRANS64.RED.A1T0 RZ, [R4+URZ], RZ ;  /* 0x000000ff04ff79a7 */ /* 0x0005e6000810043f */
.L_x_33:
[----:B------:R-:W-:Y:S05]  /*3020*/  BSYNC B0 ;  /* 0x0000000000007941 */ /* 0x000fea0003800000 */
.L_x_32:
[----:B------:R-:W-:Y:S05]  /*3030*/  @P1 BRA `(.L_x_30) ;  /* 0x0000000000041947 */ /* 0x000fea0003800000 */
[----:B------:R-:W-:Y:S01]  /*3040*/  BPT.TRAP 0x1 ;  /* 0x000000040000795c */ /* 0x000fe20000300000 */
.L_x_30:
[----:B------:R-:W3:Y:S01]  /*3050*/  LDC R6, c[0x0][0x288] ;  /* 0x0000a200ff067b82 */ /* 0x000ee20000000800 */
[--C-:B------:R-:W-:Y:S01]  /*3060*/  SHF.R.U32.HI R0, RZ, 0x2, R18.reuse ;  /* 0x00000002ff007819 */ /* 0x100fe20000011612 */
[----:B------:R-:W-:Y:S01]  /*3070*/  IMAD R85, R85, 0x70, RZ ;  /* 0x0000007055557824 */ /* 0x000fe200078e02ff */
[C---:B012---:R-:W-:Y:S01]  /*3080*/  LOP3.LUT R4, R18.reuse, 0x60, RZ, 0xc0, !PT ;  /* 0x0000006012047812 */ /* 0x047fe200078ec0ff */
[----:B------:R-:W-:Y:S01]  /*3090*/  UIADD3 UR39, UR40, UR39, URZ ;  /* 0x0000002728277290 */ /* 0x000fe2000fffe03f */
[----:B------:R-:W-:Y:S01]  /*30a0*/  SHF.R.U32.HI R5, RZ, 0x7, R18 ;  /* 0x00000007ff057819 */ /* 0x000fe20000011612 */
[----:B------:R-:W-:Y:S01]  /*30b0*/  IMAD.SHL.U32 R12, R18, 0x2, RZ ;  /* 0x00000002120c7824 */ /* 0x000fe200078e00ff */
[----:B------:R-:W-:Y:S01]  /*30c0*/  LOP3.LUT R3, R0, 0x7, RZ, 0xc0, !PT ;  /* 0x0000000700037812 */ /* 0x000fe200078ec0ff */
[----:B------:R-:W-:Y:S01]  /*30d0*/  UISETP.GT.U32.AND UP0, UPT, UR39, 0x6, UPT ;  /* 0x000000062700788c */ /* 0x000fe2000bf04070 */
[----:B------:R-:W-:Y:S01]  /*30e0*/  SHF.R.U32.HI R4, RZ, 0x1, R4 ;  /* 0x00000001ff047819 */ /* 0x000fe20000011604 */
[----:B------:R-:W-:Y:S01]  /*30f0*/  UIMAD.WIDE.U32 UR4, UR39, 0x24924925, URZ ;  /* 0x24924925270478a5 */ /* 0x000fe2000f8e003f */
[----:B------:R-:W-:Y:S01]  /*3100*/  LOP3.LUT R0, R5, 0x1, RZ, 0xc0, !PT ;  /* 0x0000000105007812 */ /* 0x000fe200078ec0ff */
[----:B------:R-:W-:Y:S01]  /*3110*/  ULDC UR7, c[0x0][0x284] ;  /* 0x0000a10000077ab9 */ /* 0x000fe20000000800 */
[----:B------:R-:W-:Y:S01]  /*3120*/  IADD3 R5, RZ, -R4, -R3 ;  /* 0x80000004ff057210 */ /* 0x000fe20007ffe803 */
[----:B------:R-:W-:Y:S01]  /*3130*/  UISETP.LT.U32.AND UP0, UPT, UR40, 0x7, UP0 ;  /* 0x000000072800788c */ /* 0x000fe20008701070 */
[----:B------:R-:W-:Y:S01]  /*3140*/  SHF.R.S32.HI R15, RZ, 0x1f, R83 ;  /* 0x0000001fff0f7819 */ /* 0x000fe20000011453 */
[C---:B------:R-:W-:Y:S01]  /*3150*/  IMAD.SHL.U32 R8, R0.reuse, 0x40, RZ ;  /* 0x0000004000087824 */ /* 0x040fe200078e00ff */
[----:B------:R-:W-:Y:S01]  /*3160*/  UIADD3 UR4, UR39, -UR5, URZ ;  /* 0x8000000527047290 */ /* 0x000fe2000fffe03f */
[----:B------:R-:W-:Y:S01]  /*3170*/  IMAD R5, R0, -0x40, R5 ;  /* 0xffffffc000057824 */ /* 0x000fe200078e0205 */
[----:B------:R-:W-:Y:S01]  /*3180*/  LOP3.LUT R0, R18, 0x3, RZ, 0xc0, !PT ;  /* 0x0000000312007812 */ /* 0x000fe200078ec0ff */
[----:B------:R-:W-:Y:S01]  /*3190*/  UISETP.GE.U32.AND UP1, UPT, UR40, 0x7, UPT ;  /* 0x000000072800788c */ /* 0x000fe2000bf26070 */
[----:B------:R-:W-:Y:S01]  /*31a0*/  LOP3.LUT R3, R8, 0x40, R3, 0xe2, !PT ;  /* 0x0000004008037812 */ /* 0x000fe200078ee203 */
[----:B------:R-:W-:Y:S01]  /*31b0*/  ULDC.64 UR8, c[0x0][0x5d0] ;  /* 0x0001740000087ab9 */ /* 0x000fe20000000a00 */
[C---:B------:R-:W-:Y:S01]  /*31c0*/  LOP3.LUT R12, R85.reuse, 0x6, R12, 0xf8, !PT ;  /* 0x00000006550c7812 */ /* 0x040fe200078ef80c */
[----:B---3--:R-:W-:Y:S01]  /*31d0*/  IMAD R8, R0, -0x2, R6 ;  /* 0xfffffffe00087824 */ /* 0x008fe200078e0206 */
[----:B------:R-:W-:Y:S01]  /*31e0*/  ISETP.GE.AND P0, PT, R85, R6, PT ;  /* 0x000000065500720c */ /* 0x000fe20003f06270 */
[C---:B------:R-:W-:Y:S01]  /*31f0*/  IMAD.SHL.U32 R0, R84.reuse, 0x80, RZ ;  /* 0x0000008054007824 */ /* 0x040fe200078e00ff */
[----:B------:R-:W-:Y:S01]  /*3200*/  USEL UR6, URZ, 0x1, !UP0 ;  /* 0x000000013f067887 */ /* 0x000fe2000c000000 */
[----:B------:R-:W-:Y:S01]  /*3210*/  IMAD R6, R15, UR8, RZ ;  /* 0x000000080f067c24 */ /* 0x000fe2000f8e02ff */
[----:B------:R-:W-:Y:S01]  /*3220*/  ULEA.HI UR4, UR4, UR5, URZ, 0x1f ;  /* 0x0000000504047291 */ /* 0x000fe2000f8ff83f */
[----:B------:R-:W-:Y:S01]  /*3230*/  SHF.R.S32.HI R13, RZ, 0x1f, R12 ;  /* 0x0000001fff0d7819 */ /* 0x000fe2000001140c */
[----:B------:R-:W-:Y:S01]  /*3240*/  IMAD.WIDE R10, R84, 0x80, RZ ;  /* 0x00000080540a7825 */ /* 0x000fe200078e02ff */
[----:B------:R-:W-:Y:S01]  /*3250*/  ISETP.GE.OR P0, PT, R0, UR7, P0 ;  /* 0x0000000700007c0c */ /* 0x000fe20008706670 */
[----:B------:R-:W-:-:S02]  /*3260*/  ULOP3.LUT UR38, UR38, UR6, URZ, 0x3c, !UPT ;  /* 0x0000000626267292 */ /* 0x000fc4000f8e3c3f */
[----:B------:R-:W-:Y:S01]  /*3270*/  USHF.R.U32.HI UR4, URZ, 0x2, UR4 ;  /* 0x000000023f047899 */ /* 0x000fe20008011604 */
[C---:B------:R-:W-:Y:S01]  /*3280*/  IMAD R9, R83.reuse, UR9, R6 ;  /* 0x0000000953097c24 */ /* 0x040fe2000f8e0206 */
[----:B------:R-:W-:Y:S01]  /*3290*/  LOP3.LUT R97, R10, R3, R4, 0xfe, !PT ;  /* 0x000000030a617212 */ /* 0x000fe200078efe04 */
[----:B------:R-:W-:Y:S01]  /*32a0*/  IMAD.WIDE.U32 R6, R83, UR8, R12 ;  /* 0x0000000853067c25 */ /* 0x000fe2000f8e000c */
[----:B------:R-:W-:Y:S01]  /*32b0*/  @UP1 ULOP3.LUT UR38, UR38, 0x1, UR4, 0x78, !UPT ;  /* 0x0000000126261892 */ /* 0x000fe2000f8e7804 */
[----:B------:R-:W-:Y:S01]  /*32c0*/  IADD3 R3, -R0, UR7, R5 ;  /* 0x0000000700037c10 */ /* 0x000fe2000fffe105 */
[----:B------:R-:W-:Y:S01]  /*32d0*/  UIMAD UR39, UR4, -0x7, UR39 ;  /* 0xfffffff9042778a4 */ /* 0x000fe2000f8e0227 */
[----:B------:R-:W-:Y:S02]  /*32e0*/  IMAD.IADD R4, R8, 0x1, -R85 ;  /* 0x0000000108047824 */ /* 0x000fe400078e0a55 */
[----:B------:R-:W-:Y:S02]  /*32f0*/  IMAD.IADD R9, R7, 0x1, R9 ;  /* 0x0000000107097824 */ /* 0x000fe400078e0209 */
[----:B------:R-:W-:-:S02]  /*3300*/  IMAD.MOV.U32 R0, RZ, RZ, -0x1 ;  /* 0xffffffffff007424 */ /* 0x000fc400078e00ff */
[----:B------:R-:W-:Y:S01]  /*3310*/  IMAD.MOV.U32 R8, RZ, RZ, R6 ;  /* 0x000000ffff087224 */ /* 0x000fe200078e0006 */
[----:B------:R-:W-:Y:S06]  /*3320*/  @P0 BRA `(.L_x_34) ;  /* 0x0000003800400947 */ /* 0x000fec0003800000 */
[----:B------:R-:W0:Y:S01]  /*3330*/  LDC.64 R6, c[0x0][0x5c8] ;  /* 0x00017200ff067b82 */ /* 0x000e220000000a00 */
[----:B-----5:R-:W-:Y:S01]  /*3340*/  FSETP.NEU.AND P0, PT, R81, RZ, PT ;  /* 0x000000ff5100720b */ /* 0x020fe20003f0d000 */
[----:B------:R-:W-:Y:S01]  /*3350*/  BSSY B0, `(.L_x_34) ;  /* 0x000038d000007945 */ /* 0x000fe20003800000 */
[----:B------:R-:W-:-:S04]  /*3360*/  ISETP.GT.AND P1, PT, R4, RZ, PT ;  /* 0x000000ff0400720c */ /* 0x000fc80003f24270 */
[----:B------:R-:W-:Y:S01]  /*3370*/  ISETP.GT.AND P2, PT, R3, RZ, P1 ;  /* 0x000000ff0300720c */ /* 0x000fe20000f44270 */
[-C--:B0-----:R-:W-:Y:S02]  /*3380*/  IMAD R14, R11, R6.reuse, RZ ;  /* 0x000000060b0e7224 */ /* 0x081fe400078e02ff */
[----:B------:R-:W-:-:S04]  /*3390*/  IMAD.WIDE.U32 R86, R97, R6, R8 ;  /* 0x0000000661567225 */ /* 0x000fc800078e0008 */
[----:B------:R-:W-:-:S04]  /*33a0*/  IMAD R5, R97, R7, R14 ;  /* 0x0000000761057224 */ /* 0x000fc800078e020e */
[----:B------:R-:W-:Y:S01]  /*33b0*/  IMAD.IADD R99, R87, 0x1, R5 ;  /* 0x0000000157637824 */ /* 0x000fe200078e0205 */
[----:B------:R-:W-:Y:S06]  /*33c0*/  @!P0 BRA `(.L_x_35) ;  /* 0x0000002400d48947 */ /* 0x000fec0003800000 */
[----:B------:R-:W0:Y:S01]  /*33d0*/  LDC.64 R90, c[0x0][0x5b8] ;  /* 0x00016e00ff5a7b82 */ /* 0x000e220000000a00 */
[----:B------:R-:W-:-:S07]  /*33e0*/  ULDC.64 UR4, c[0x0][0x5c0] ;  /* 0x0001700000047ab9 */ /* 0x000fce0000000a00 */
[----:B------:R-:W1:Y:S08]  /*33f0*/  LDC.64 R92, c[0x0][0x5b0] ;  /* 0x00016c00ff5c7b82 */ /* 0x000e700000000a00 */
[----:B------:R-:W2:Y:S01]  /*3400*/  LDC.64 R94, c[0x0][0x5a8] ;  /* 0x00016a00ff5e7b82 */ /* 0x000ea20000000a00 */
[-C--:B0-----:R-:W-:Y:S02]  /*3410*/  IMAD R8, R15, R90.reuse, RZ ;  /* 0x0000005a0f087224 */ /* 0x081fe400078e02ff */
[----:B------:R-:W-:-:S04]  /*3420*/  IMAD.WIDE.U32 R88, R83, R90, R12 ;  /* 0x0000005a53587225 */ /* 0x000fc800078e000c */
[----:B------:R-:W-:Y:S02]  /*3430*/  IMAD R87, R83, R91, R8 ;  /* 0x0000005b53577224 */ /* 0x000fe400078e0208 */
[-C--:B-1----:R-:W-:Y:S02]  /*3440*/  IMAD R10, R11, R92.reuse, RZ ;  /* 0x0000005c0b0a7224 */ /* 0x082fe400078e02ff */
[----:B------:R-:W-:Y:S02]  /*3450*/  IMAD.IADD R15, R89, 0x1, R87 ;  /* 0x00000001590f7824 */ /* 0x000fe400078e0257 */
[----:B------:R-:W-:Y:S02]  /*3460*/  IMAD.MOV.U32 R14, RZ, RZ, R88 ;  /* 0x000000ffff0e7224 */ /* 0x000fe400078e0058 */
[C---:B------:R-:W-:Y:S02]  /*3470*/  IMAD R91, R97.reuse, R93, R10 ;  /* 0x0000005d615b7224 */ /* 0x040fe400078e020a */
[----:B------:R-:W-:-:S04]  /*3480*/  IMAD.WIDE.U32 R8, R97, R92, R14 ;  /* 0x0000005c61087225 */ /* 0x000fc800078e000e */
[----:B------:R-:W-:Y:S01]  /*3490*/  IMAD.IADD R5, R9, 0x1, R91 ;  /* 0x0000000109057824 */ /* 0x000fe200078e025b */
[----:B--2---:R-:W-:-:S04]  /*34a0*/  LEA R20, P0, R8, R94, 0x1 ;  /* 0x0000005e08147211 */ /* 0x004fc800078008ff */
[----:B------:R-:W-:-:S05]  /*34b0*/  LEA.HI.X R21, R8, R95, R5, 0x1, P0 ;  /* 0x0000005f08157211 */ /* 0x000fca00000f0c05 */
[----:B------:R0:W2:Y:S01]  /*34c0*/  @P2 LDG.E.LTC128B.U16 R5, desc[UR36][R20.64] ;  /* 0x0000002414052981 */ /* 0x0000a2000c1e1520 */
[----:B------:R-:W-:Y:S01]  /*34d0*/  IMAD.WIDE.U32 R8, R97, R92, R12 ;  /* 0x0000005c61087225 */ /* 0x000fe200078e000c */
[----:B------:R-:W-:Y:S03]  /*34e0*/  BSSY B1, `(.L_x_36) ;  /* 0x0000013000017945 */ /* 0x000fe60003800000 */
[----:B------:R-:W-:Y:S02]  /*34f0*/  IMAD.IADD R9, R91, 0x1, R9 ;  /* 0x000000015b097824 */ /* 0x000fe400078e0209 */
[----:B------:R-:W-:Y:S01]  /*3500*/  IMAD.WIDE.U32 R84, R83, R90, R8 ;  /* 0x0000005a53547225 */ /* 0x000fe200078e0008 */
[----:B0-----:R-:W-:-:S03]  /*3510*/  SHF.L.U64.HI R21, R92, 0x3, R93 ;  /* 0x000000035c157819 */ /* 0x001fc6000001025d */
[----:B------:R-:W-:Y:S01]  /*3520*/  IMAD.IADD R9, R87, 0x1, R85 ;  /* 0x0000000157097824 */ /* 0x000fe200078e0255 */
[----:B------:R-:W-:Y:S01]  /*3530*/  LEA R8, P4, R84, R94, 0x1 ;  /* 0x0000005e54087211 */ /* 0x000fe200078808ff */
[----:B------:R-:W-:-:S03]  /*3540*/  IMAD.SHL.U32 R20, R92, 0x8, RZ ;  /* 0x000000085c147824 */ /* 0x000fc600078e00ff */
[----:B------:R-:W-:Y:S01]  /*3550*/  LEA.HI.X R9, R84, R95, R9, 0x1, P4 ;  /* 0x0000005f54097211 */ /* 0x000fe200020f0c09 */
[----:B--2---:R-:W-:-:S04]  /*3560*/  IMAD.U32 R10, R5, 0x10000, RZ ;  /* 0x00010000050a7824 */ /* 0x004fc800078e00ff */
[----:B------:R-:W-:Y:S01]  /*3570*/  FMUL R11, R10, R81 ;  /* 0x000000510a0b7220 */ /* 0x000fe20000400000 */
[----:B------:R-:W-:-:S03]  /*3580*/  LEA R10, P0, R86, UR4, 0x1 ;  /* 0x00000004560a7c11 */ /* 0x000fc6000f8008ff */
[----:B------:R-:W-:Y:S01]  /*3590*/  FFMA R72, R72, R80, R11 ;  /* 0x0000005048487223 */ /* 0x000fe2000000000b */
[----:B------:R-:W-:Y:S02]  /*35a0*/  LEA.HI.X R11, R86, UR5, R99, 0x1, P0 ;  /* 0x00000005560b7c11 */ /* 0x000fe400080f0c63 */
[----:B------:R-:W-:Y:S02]  /*35b0*/  ISETP.GT.AND P0, PT, R4, 0x1, PT ;  /* 0x000000010400780c */ /* 0x000fe40003f04270 */
[----:B------:R-:W-:Y:S02]  /*35c0*/  F2FP.BF16.F32.PACK_AB R72, RZ, R72 ;  /* 0x00000048ff48723e */ /* 0x000fe400000010ff */
[----:B------:R-:W-:-:S03]  /*35d0*/  ISETP.GT.AND P3, PT, R3, RZ, P0 ;  /* 0x000000ff0300720c */ /* 0x000fc60000764270 */
[----:B------:R0:W-:Y:S10]  /*35e0*/  @P2 STG.E.U16 desc[UR36][R10.64], R72 ;  /* 0x000000480a002986 */ /* 0x0001f4000c101524 */
[----:B------:R-:W-:Y:S05]  /*35f0*/  @!P3 BRA `(.L_x_37) ;  /* 0x000000000004b947 */ /* 0x000fea0003800000 */
[----:B------:R1:W5:Y:S02]  /*3600*/  LDG.E.LTC128B.U16 R5, desc[UR36][R8.64+0x2] ;  /* 0x0000022408057981 */ /* 0x000364000c1e1520 */
.L_x_37:
[----:B------:R-:W-:Y:S05]  /*3610*/  BSYNC B1 ;  /* 0x0000000000017941 */ /* 0x000fea0003800000 */
.L_x_36:
[----:B------:R-:W-:Y:S01]  /*3620*/  IMAD.WIDE.U32 R20, R97, R92, R20 ;  /* 0x0000005c61147225 */ /* 0x000fe200078e0014 */
[----:B------:R-:W-:Y:S02]  /*3630*/  ISETP.GT.AND P1, PT, R3, 0x8, P1 ;  /* 0x000000080300780c */ /* 0x000fe40000f24270 */
[C---:B0----5:R-:W-:Y:S01]  /*3640*/  PRMT R72, R5.reuse, 0x7610, R72 ;  /* 0x0000761005487816 */ /* 0x061fe20000000048 */
[----:B------:R-:W-:Y:S01]  /*3650*/  IMAD.U32 R14, R5, 0x10000, RZ ;  /* 0x00010000050e7824 */ /* 0x000fe200078e00ff */
[----:B------:R-:W-:Y:S01]  /*3660*/  IADD3 R88, P2, R88, R20, RZ ;  /* 0x0000001458587210 */ /* 0x000fe20007f5e0ff */
[----:B------:R-:W-:Y:S02]  /*3670*/  IMAD.IADD R91, R91, 0x1, R21 ;  /* 0x000000015b5b7824 */ /* 0x000fe400078e0215 */
[----:B------:R-:W-:Y:S02]  /*3680*/  FMUL R14, R14, R81 ;  /* 0x000000510e0e7220 */ /* 0x000fe40000400000 */
[----:B------:R-:W-:-:S02]  /*3690*/  IMAD.X R15, R91, 0x1, R15, P2 ;  /* 0x000000015b0f7824 */ /* 0x000fc400010e060f */
[----:B------:R-:W-:Y:S01]  /*36a0*/  FFMA R73, R73, R80, R14 ;  /* 0x0000005049497223 */ /* 0x000fe2000000000e */
[----:B------:R-:W-:-:S04]  /*36b0*/  LEA R14, P2, R88, R94, 0x1 ;  /* 0x0000005e580e7211 */ /* 0x000fc800078408ff */
[----:B------:R-:W-:Y:S02]  /*36c0*/  F2FP.BF16.F32.PACK_AB R73, RZ, R73 ;  /* 0x00000049ff49723e */ /* 0x000fe400000010ff */
[----:B------:R-:W-:-:S03]  /*36d0*/  LEA.HI.X R15, R88, R95, R15, 0x1, P2 ;  /* 0x0000005f580f7211 */ /* 0x000fc600010f0c0f */
[----:B------:R0:W-:Y:S04]  /*36e0*/  @P3 STG.E.U16 desc[UR36][R10.64+0x2], R73 ;  /* 0x000002490a003986 */ /* 0x0001e8000c101524 */
[----:B------:R-:W2:Y:S01]  /*36f0*/  @P1 LDG.E.LTC128B.U16 R72, desc[UR36][R14.64] ;  /* 0x000000240e481981 */ /* 0x000ea2000c1e1520 */
[----:B------:R-:W-:Y:S01]  /*3700*/  IADD3 R20, P2, R12, R20, RZ ;  /* 0x000000140c147210 */ /* 0x000fe20007f5e0ff */
[----:B------:R-:W-:Y:S01]  /*3710*/  BSSY B1, `(.L_x_38) ;  /* 0x0000011000017945 */ /* 0x000fe20003800000 */
[----:B------:R-:W-:-:S03]  /*3720*/  ISETP.GT.AND P0, PT, R3, 0x8, P0 ;  /* 0x000000080300780c */ /* 0x000fc60000704270 */
[----:B------:R-:W-:Y:S01]  /*3730*/  IMAD.X R21, R13, 0x1, R91, P2 ;  /* 0x000000010d157824 */ /* 0x000fe200010e065b */
[----:B------:R-:W-:Y:S01]  /*3740*/  SHF.L.U64.HI R13, R6, 0x4, R7 ;  /* 0x00000004060d7819 */ /* 0x000fe20000010207 */
[----:B------:R-:W-:-:S04]  /*3750*/  IMAD.WIDE.U32 R20, R83, R90, R20 ;  /* 0x0000005a53147225 */ /* 0x000fc800078e0014 */
[----:B------:R-:W-:Y:S02]  /*3760*/  IMAD.IADD R7, R87, 0x1, R21 ;  /* 0x0000000157077824 */ /* 0x000fe400078e0215 */
[----:B--2---:R-:W-:-:S04]  /*3770*/  IMAD.U32 R12, R72, 0x10000, RZ ;  /* 0x00010000480c7824 */ /* 0x004fc800078e00ff */
[----:B------:R-:W-:Y:S01]  /*3780*/  FMUL R5, R12, R81 ;  /* 0x000000510c057220 */ /* 0x000fe20000400000 */
[----:B------:R-:W-:Y:S02]  /*3790*/  LEA R12, P2, R6, R10, 0x4 ;  /* 0x0000000a060c7211 */ /* 0x000fe400078420ff */
[----:B------:R-:W-:Y:S01]  /*37a0*/  LEA R6, P3, R20, R94, 0x1 ;  /* 0x0000005e14067211 */ /* 0x000fe200078608ff */
[----:B------:R-:W-:Y:S02]  /*37b0*/  FFMA R5, R74, R80, R5 ;  /* 0x000000504a057223 */ /* 0x000fe40000000005 */
[----:B------:R-:W-:Y:S01]  /*37c0*/  IMAD.X R13, R13, 0x1, R11, P2 ;  /* 0x000000010d0d7824 */ /* 0x000fe200010e060b */
[----:B------:R-:W-:Y:S02]  /*37d0*/  LEA.HI.X R7, R20, R95, R7, 0x1, P3 ;  /* 0x0000005f14077211 */ /* 0x000fe400018f0c07 */
[----:B------:R-:W-:-:S05]  /*37e0*/  F2FP.BF16.F32.PACK_AB R5, RZ, R5 ;  /* 0x00000005ff05723e */ /* 0x000fca00000010ff */
[----:B------:R0:W-:Y:S01]  /*37f0*/  @P1 STG.E.U16 desc[UR36][R12.64], R5 ;  /* 0x000000050c001986 */ /* 0x0001e2000c101524 */
[----:B------:R-:W-:Y:S05]  /*3800*/  @!P0 BRA `(.L_x_39) ;  /* 0x0000000000048947 */ /* 0x000fea0003800000 */
[----:B------:R2:W5:Y:S02]  /*3810*/  LDG.E.LTC128B.U16 R72, desc[UR36][R6.64+0x2] ;  /* 0x0000022406487981 */ /* 0x000564000c1e1520 */
.L_x_39:
[----:B------:R-:W-:Y:S05]  /*3820*/  BSYNC B1 ;  /* 0x0000000000017941 */ /* 0x000fea0003800000 */
.L_x_38:
[----:B-----5:R-:W-:Y:S01]  /*3830*/  IMAD.U32 R14, R72, 0x10000, RZ ;  /* 0x00010000480e7824 */ /* 0x020fe200078e00ff */
[----:B------:R-:W-:Y:S01]  /*3840*/  ISETP.GT.AND P1, PT, R4, 0x8, PT ;  /* 0x000000080400780c */ /* 0x000fe20003f24270 */
[----:B------:R-:W-:Y:S02]  /*3850*/  BSSY B1, `(.L_x_40) ;  /* 0x0000008000017945 */ /* 0x000fe40003800000 */
[----:B------:R-:W-:Y:S01]  /*3860*/  FMUL R14, R14, R81 ;  /* 0x000000510e0e7220 */ /* 0x000fe20000400000 */
[----:B------:R-:W-:-:S03]  /*3870*/  ISETP.GT.AND P2, PT, R3, RZ, P1 ;  /* 0x000000ff0300720c */ /* 0x000fc60000f44270 */
[----:B------:R-:W-:-:S05]  /*3880*/  FFMA R14, R75, R80, R14 ;  /* 0x000000504b0e7223 */ /* 0x000fca000000000e */
[----:B------:R-:W-:-:S05]  /*3890*/  F2FP.BF16.F32.PACK_AB R14, RZ, R14 ;  /* 0x0000000eff0e723e */ /* 0x000fca00000010ff */
[----:B------:R3:W-:Y:S01]  /*38a0*/  @P0 STG.E.U16 desc[UR36][R12.64+0x2], R14 ;  /* 0x0000020e0c000986 */ /* 0x0007e2000c101524 */
[----:B------:R-:W-:Y:S05]  /*38b0*/  @!P2 BRA `(.L_x_41) ;  /* 0x000000000004a947 */ /* 0x000fea0003800000 */
[----:B------:R4:W5:Y:S02]  /*38c0*/  LDG.E.LTC128B.U16 R72, desc[UR36][R8.64+0x10] ;  /* 0x0000102408487981 */ /* 0x000964000c1e1520 */
.L_x_41:
[----:B------:R-:W-:Y:S05]  /*38d0*/  BSYNC B1 ;  /* 0x0000000000017941 */ /* 0x000fea0003800000 */
.L_x_40:
[----:B---3-5:R-:W-:Y:S01]  /*38e0*/  IMAD.U32 R14, R72, 0x10000, RZ ;  /* 0x00010000480e7824 */ /* 0x028fe200078e00ff */
[----:B------:R-:W-:Y:S01]  /*38f0*/  ISETP.GT.AND P0, PT, R4, 0x9, PT ;  /* 0x000000090400780c */ /* 0x000fe20003f04270 */
[----:B------:R-:W-:Y:S02]  /*3900*/  BSSY B1, `(.L_x_42) ;  /* 0x0000008000017945 */ /* 0x000fe40003800000 */
[----:B0-----:R-:W-:Y:S01]  /*3910*/  FMUL R5, R14, R81 ;  /* 0x000000510e057220 */ /* 0x001fe20000400000 */
[----:B------:R-:W-:-:S03]  /*3920*/  ISETP.GT.AND P3, PT, R3, RZ, P0 ;  /* 0x000000ff0300720c */ /* 0x000fc60000764270 */
[----:B------:R-:W-:-:S05]  /*3930*/  FFMA R5, R76, R80, R5 ;  /* 0x000000504c057223 */ /* 0x000fca0000000005 */
[----:B------:R-:W-:-:S05]  /*3940*/  F2FP.BF16.F32.PACK_AB R5, RZ, R5 ;  /* 0x00000005ff05723e */ /* 0x000fca00000010ff */
[----:B------:R0:W-:Y:S01]  /*3950*/  @P2 STG.E.U16 desc[UR36][R10.64+0x10], R5 ;  /* 0x000010050a002986 */ /* 0x0001e2000c101524 */
[----:B------:R-:W-:Y:S05]  /*3960*/  @!P3 BRA `(.L_x_43) ;  /* 0x000000000004b947 */ /* 0x000fea0003800000 */
[----:B------:R3:W5:Y:S02]  /*3970*/  LDG.E.LTC128B.U16 R72, desc[UR36][R8.64+0x12] ;  /* 0x0000122408487981 */ /* 0x000764000c1e1520 */
.L_x_43:
[----:B------:R-:W-:Y:S05]  /*3980*/  BSYNC B1 ;  /* 0x0000000000017941 */ /* 0x000fea0003800000 */
.L_x_42:
[----:B-----5:R-:W-:Y:S01]  /*3990*/  IMAD.U32 R14, R72, 0x10000, RZ ;  /* 0x00010000480e7824 */ /* 0x020fe200078e00ff */
[----:B------:R-:W-:Y:S01]  /*39a0*/  ISETP.GT.AND P1, PT, R3, 0x8, P1 ;  /* 0x000000080300780c */ /* 0x000fe20000f24270 */
[----:B------:R-:W-:Y:S02]  /*39b0*/  BSSY B1, `(.L_x_44) ;  /* 0x0000007000017945 */ /* 0x000fe40003800000 */
[----:B------:R-:W-:-:S04]  /*39c0*/  FMUL R14, R14, R81 ;  /* 0x000000510e0e7220 */ /* 0x000fc80000400000 */
[----:B------:R-:W-:-:S05]  /*39d0*/  FFMA R14, R77, R80, R14 ;  /* 0x000000504d0e7223 */ /* 0x000fca000000000e */
[----:B------:R-:W-:-:S05]  /*39e0*/  F2FP.BF16.F32.PACK_AB R14, RZ, R14 ;  /* 0x0000000eff0e723e */ /* 0x000fca00000010ff */
[----:B------:R0:W-:Y:S01]  /*39f0*/  @P3 STG.E.U16 desc[UR36][R10.64+0x12], R14 ;  /* 0x0000120e0a003986 */ /* 0x0001e2000c101524 */
[----:B------:R-:W-:Y:S05]  /*3a00*/  @!P1 BRA `(.L_x_45) ;  /* 0x0000000000049947 */ /* 0x000fea0003800000 */
[----:B------:R0:W5:Y:S02]  /*3a10*/  LDG.E.LTC128B.U16 R72, desc[UR36][R6.64+0x10] ;  /* 0x0000102406487981 */ /* 0x000164000c1e1520 */
.L_x_45:
[----:B------:R-:W-:Y:S05]  /*3a20*/  BSYNC B1 ;  /* 0x0000000000017941 */ /* 0x000fea0003800000 */
.L_x_44:
[----:B0----5:R-:W-:Y:S01]  /*3a30*/  IMAD.U32 R14, R72, 0x10000, RZ ;  /* 0x00010000480e7824 */ /* 0x021fe200078e00ff */
        /* <DEDUP_REMOVED lines=8> */
.L_x_47:
[----:B------:R-:W-:Y:S05]  /*3ac0*/  BSYNC B1 ;  /* 0x0000000000017941 */ /* 0x000fea0003800000 */
.L_x_46:
        /* <DEDUP_REMOVED lines=10> */
.L_x_49:
[----:B------:R-:W-:Y:S05]  /*3b70*/  BSYNC B1 ;  /* 0x0000000000017941 */ /* 0x000fea0003800000 */
.L_x_48:
[----:B0----5:R-:W-:Y:S01]  /*3b80*/  IMAD.U32 R14, R72, 0x10000, RZ ;  /* 0x00010000480e7824 */ /* 0x021fe200078e00ff */
        /* <DEDUP_REMOVED lines=9> */
.L_x_51:
[----:B------:R-:W-:Y:S05]  /*3c20*/  BSYNC B1 ;  /* 0x0000000000017941 */ /* 0x000fea0003800000 */
.L_x_50:
        /* <DEDUP_REMOVED lines=9> */
.L_x_53:
[----:B------:R-:W-:Y:S05]  /*3cc0*/  BSYNC B1 ;  /* 0x0000000000017941 */ /* 0x000fea0003800000 */
.L_x_52:
        /* <DEDUP_REMOVED lines=9> */
.L_x_55:
[----:B------:R-:W-:Y:S05]  /*3d60*/  BSYNC B1 ;  /* 0x0000000000017941 */ /* 0x000fea0003800000 */
.L_x_54:
        /* <DEDUP_REMOVED lines=10> */
.L_x_57:
[----:B------:R-:W-:Y:S05]  /*3e10*/  BSYNC B1 ;  /* 0x0000000000017941 */ /* 0x000fea0003800000 */
.L_x_56:
        /* <DEDUP_REMOVED lines=10> */
.L_x_59:
[----:B------:R-:W-:Y:S05]  /*3ec0*/  BSYNC B1 ;  /* 0x0000000000017941 */ /* 0x000fea0003800000 */
.L_x_58:
        /* <DEDUP_REMOVED lines=9> */
.L_x_61:
[----:B------:R-:W-:Y:S05]  /*3f60*/  BSYNC B1 ;  /* 0x0000000000017941 */ /* 0x000fea0003800000 */
.L_x_60:
        /* <DEDUP_REMOVED lines=9> */
.L_x_63:
[----:B------:R-:W-:Y:S05]  /*4000*/  BSYNC B1 ;  /* 0x0000000000017941 */ /* 0x000fea0003800000 */
.L_x_62:
        /* <DEDUP_REMOVED lines=10> */
.L_x_65:
[----:B------:R-:W-:Y:S05]  /*40b0*/  BSYNC B1 ;  /* 0x0000000000017941 */ /* 0x000fea0003800000 */
.L_x_64:
        /* <DEDUP_REMOVED lines=10> */
.L_x_67:
[----:B------:R-:W-:Y:S05]  /*4160*/  BSYNC B1 ;  /* 0x0000000000017941 */ /* 0x000fea0003800000 */
.L_x_66:
        /* <DEDUP_REMOVED lines=9> */
.L_x_69:
[----:B------:R-:W-:Y:S05]  /*4200*/  BSYNC B1 ;  /* 0x0000000000017941 */ /* 0x000fea0003800000 */
.L_x_68:
        /* <DEDUP_REMOVED lines=9> */
.L_x_71:
[----:B------:R-:W-:Y:S05]  /*42a0*/  BSYNC B1 ;  /* 0x0000000000017941 */ /* 0x000fea0003800000 */
.L_x_70:
        /* <DEDUP_REMOVED lines=10> */
.L_x_73:
[----:B------:R-:W-:Y:S05]  /*4350*/  BSYNC B1 ;  /* 0x0000000000017941 */ /* 0x000fea0003800000 */
.L_x_72:
        /* <DEDUP_REMOVED lines=10> */
.L_x_75:
[----:B------:R-:W-:Y:S05]  /*4400*/  BSYNC B1 ;  /* 0x0000000000017941 */ /* 0x000fea0003800000 */
.L_x_74:
        /* <DEDUP_REMOVED lines=9> */
.L_x_77:
[----:B------:R-:W-:Y:S05]  /*44a0*/  BSYNC B1 ;  /* 0x0000000000017941 */ /* 0x000fea0003800000 */
.L_x_76:
        /* <DEDUP_REMOVED lines=9> */
.L_x_79:
[----:B------:R-:W-:Y:S05]  /*4540*/  BSYNC B1 ;  /* 0x0000000000017941 */ /* 0x000fea0003800000 */
.L_x_78:
        /* <DEDUP_REMOVED lines=10> */
.L_x_81:
[----:B------:R-:W-:Y:S05]  /*45f0*/  BSYNC B1 ;  /* 0x0000000000017941 */ /* 0x000fea0003800000 */
.L_x_80:
        /* <DEDUP_REMOVED lines=10> */
.L_x_83:
[----:B------:R-:W-:Y:S05]  /*46a0*/  BSYNC B1 ;  /* 0x0000000000017941 */ /* 0x000fea0003800000 */
.L_x_82:
        /* <DEDUP_REMOVED lines=9> */
.L_x_85:
[----:B------:R-:W-:Y:S05]  /*4740*/  BSYNC B1 ;  /* 0x0000000000017941 */ /* 0x000fea0003800000 */
.L_x_84:
        /* <DEDUP_REMOVED lines=9> */
.L_x_87:
[----:B------:R-:W-:Y:S05]  /*47e0*/  BSYNC B1 ;  /* 0x0000000000017941 */ /* 0x000fea0003800000 */
.L_x_86:
        /* <DEDUP_REMOVED lines=10> */
.L_x_89:
[----:B------:R-:W-:Y:S05]  /*4890*/  BSYNC B1 ;  /* 0x0000000000017941 */ /* 0x000fea0003800000 */
.L_x_88:
        /* <DEDUP_REMOVED lines=10> */
.L_x_91:
[----:B------:R-:W-:Y:S05]  /*4940*/  BSYNC B1 ;  /* 0x0000000000017941 */ /* 0x000fea0003800000 */
.L_x_90:
        /* <DEDUP_REMOVED lines=9> */
.L_x_93:
[----:B------:R-:W-:Y:S05]  /*49e0*/  BSYNC B1 ;  /* 0x0000000000017941 */ /* 0x000fea0003800000 */
.L_x_92:
        /* <DEDUP_REMOVED lines=9> */
.L_x_95:
[----:B------:R-:W-:Y:S05]  /*4a80*/  BSYNC B1 ;  /* 0x0000000000017941 */ /* 0x000fea0003800000 */
.L_x_94:
        /* <DEDUP_REMOVED lines=10> */
.L_x_97:
[----:B------:R-:W-:Y:S05]  /*4b30*/  BSYNC B1 ;  /* 0x0000000000017941 */ /* 0x000fea0003800000 */
.L_x_96:
        /* <DEDUP_REMOVED lines=10> */
.L_x_99:
[----:B------:R-:W-:Y:S05]  /*4be0*/  BSYNC B1 ;  /* 0x0000000000017941 */ /* 0x000fea0003800000 */
.L_x_98:
        /* <DEDUP_REMOVED lines=9> */
.L_x_101:
[----:B------:R-:W-:Y:S05]  /*4c80*/  BSYNC B1 ;  /* 0x0000000000017941 */ /* 0x000fea0003800000 */
.L_x_100:
        /* <DEDUP_REMOVED lines=9> */
.L_x_103:
[----:B------:R-:W-:Y:S05]  /*4d20*/  BSYNC B1 ;  /* 0x0000000000017941 */ /* 0x000fea0003800000 */
.L_x_102:
        /* <DEDUP_REMOVED lines=10> */
.L_x_105:
[----:B------:R-:W-:Y:S05]  /*4dd0*/  BSYNC B1 ;  /* 0x0000000000017941 */ /* 0x000fea0003800000 */
.L_x_104:
        /* <DEDUP_REMOVED lines=10> */
.L_x_107:
[----:B------:R-:W-:Y:S05]  /*4e80*/  BSYNC B1 ;  /* 0x0000000000017941 */ /* 0x000fea0003800000 */
.L_x_106:
        /* <DEDUP_REMOVED lines=9> */
.L_x_109:
[----:B------:R-:W-:Y:S05]  /*4f20*/  BSYNC B1 ;  /* 0x0000000000017941 */ /* 0x000fea0003800000 */
.L_x_108:
        /* <DEDUP_REMOVED lines=9> */
.L_x_111:
[----:B------:R-:W-:Y:S05]  /*4fc0*/  BSYNC B1 ;  /* 0x0000000000017941 */ /* 0x000fea0003800000 */
.L_x_110:
        /* <DEDUP_REMOVED lines=10> */
.L_x_113:
[----:B------:R-:W-:Y:S05]  /*5070*/  BSYNC B1 ;  /* 0x0000000000017941 */ /* 0x000fea0003800000 */
.L_x_112:
        /* <DEDUP_REMOVED lines=10> */
.L_x_115:
[----:B------:R-:W-:Y:S05]  /*5120*/  BSYNC B1 ;  /* 0x0000000000017941 */ /* 0x000fea0003800000 */
.L_x_114:
        /* <DEDUP_REMOVED lines=9> */
.L_x_117:
[----:B------:R-:W-:Y:S05]  /*51c0*/  BSYNC B1 ;  /* 0x0000000000017941 */ /* 0x000fea0003800000 */
.L_x_116:
        /* <DEDUP_REMOVED lines=9> */
.L_x_119:
[----:B------:R-:W-:Y:S05]  /*5260*/  BSYNC B1 ;  /* 0x0000000000017941 */ /* 0x000fea0003800000 */
.L_x_118:
        /* <DEDUP_REMOVED lines=10> */
.L_x_121:
[----:B------:R-:W-:Y:S05]  /*5310*/  BSYNC B1 ;  /* 0x0000000000017941 */ /* 0x000fea0003800000 */
.L_x_120:
        /* <DEDUP_REMOVED lines=10> */
.L_x_123:
[----:B------:R-:W-:Y:S05]  /*53c0*/  BSYNC B1 ;  /* 0x0000000000017941 */ /* 0x000fea0003800000 */
.L_x_122:
        /* <DEDUP_REMOVED lines=9> */
.L_x_125:
[----:B------:R-:W-:Y:S05]  /*5460*/  BSYNC B1 ;  /* 0x0000000000017941 */ /* 0x000fea0003800000 */
.L_x_124:
        /* <DEDUP_REMOVED lines=9> */
.L_x_127:
[----:B------:R-:W-:Y:S05]  /*5500*/  BSYNC B1 ;  /* 0x0000000000017941 */ /* 0x000fea0003800000 */
.L_x_126:
        /* <DEDUP_REMOVED lines=10> */
.L_x_129:
[----:B------:R-:W-:Y:S05]  /*55b0*/  BSYNC B1 ;  /* 0x0000000000017941 */ /* 0x000fea0003800000 */
.L_x_128:
        /* <DEDUP_REMOVED lines=10> */
.L_x_131:
[----:B------:R-:W-:Y:S05]  /*5660*/  BSYNC B1 ;  /* 0x0000000000017941 */ /* 0x000fea0003800000 */
.L_x_130:
        /* <DEDUP_REMOVED lines=9> */
.L_x_133:
[----:B------:R-:W-:Y:S05]  /*5700*/  BSYNC B1 ;  /* 0x0000000000017941 */ /* 0x000fea0003800000 */
.L_x_132:
        /* <DEDUP_REMOVED lines=9> */
.L_x_135:
[----:B------:R-:W-:Y:S05]  /*57a0*/  BSYNC B1 ;  /* 0x0000000000017941 */ /* 0x000fea0003800000 */
.L_x_134:
        /* <DEDUP_REMOVED lines=10> */
.L_x_137:
[----:B------:R-:W-:Y:S05]  /*5850*/  BSYNC B1 ;  /* 0x0000000000017941 */ /* 0x000fea0003800000 */
.L_x_136:
[----:B0----5:R-:W-:Y:S01]  /*5860*/  IMAD.U32 R14, R72, 0x10000, RZ ;  /* 0x00010000480e7824 */ /* 0x021fe200078e00ff */
[----:B------:R-:W-:Y:S01]  /*5870*/  ISETP.GT.AND P0, PT, R4, 0x69, PT ;  /* 0x000000690400780c */ /* 0x000fe20003f04270 */
[----:B------:R-:W-:Y:S01]  /*5880*/  @P2 IMAD.MOV.U32 R4, RZ, RZ, R10 ;  /* 0x000000ffff042224 */ /* 0x000fe200078e000a */
[----:B------:R-:W-:Y:S01]  /*5890*/  BSSY B1, `(.L_x_138) ;  /* 0x000000a000017945 */ /* 0x000fe20003800000 */
[----:B------:R-:W-:Y:S01]  /*58a0*/  FMUL R5, R14, R81 ;  /* 0x000000510e057220 */ /* 0x000fe20000400000 */
[----:B------:R-:W-:-:S03]  /*58b0*/  ISETP.GT.AND P3, PT, R3, RZ, P0 ;  /* 0x000000ff0300720c */ /* 0x000fc60000764270 */
[----:B------:R-:W-:-:S05]  /*58c0*/  FFMA R5, R28, R80, R5 ;  /* 0x000000501c057223 */ /* 0x000fca0000000005 */
[----:B------:R-:W-:-:S04]  /*58d0*/  F2FP.BF16.F32.PACK_AB R5, RZ, R5 ;  /* 0x00000005ff05723e */ /* 0x000fc800000010ff */
[----:B------:R-:W-:Y:S01]  /*58e0*/  PRMT R14, R5, 0x7610, R14 ;  /* 0x00007610050e7816 */ /* 0x000fe2000000000e */
[----:B------:R-:W-:-:S05]  /*58f0*/  @P2 IMAD.MOV.U32 R5, RZ, RZ, R11 ;  /* 0x000000ffff052224 */ /* 0x000fca00078e000b */
[----:B------:R0:W-:Y:S01]  /*5900*/  @P2 STG.E.U16 desc[UR36][R4.64+0xd0], R14 ;  /* 0x0000d00e04002986 */ /* 0x0001e2000c101524 */
[----:B------:R-:W-:Y:S05]  /*5910*/  @!P3 BRA `(.L_x_139) ;  /* 0x000000000004b947 */ /* 0x000fea0003800000 */
[----:B------:R0:W5:Y:S02]  /*5920*/  LDG.E.LTC128B.U16 R72, desc[UR36][R8.64+0xd2] ;  /* 0x0000d22408487981 */ /* 0x000164000c1e1520 */
.L_x_139:
[----:B------:R-:W-:Y:S05]  /*5930*/  BSYNC B1 ;  /* 0x0000000000017941 */ /* 0x000fea0003800000 */
.L_x_138:
        /* <DEDUP_REMOVED lines=9> */
.L_x_141:
[----:B------:R-:W-:Y:S05]  /*59d0*/  BSYNC B1 ;  /* 0x0000000000017941 */ /* 0x000fea0003800000 */
.L_x_140:
[----:B0----5:R-:W-:Y:S01]  /*59e0*/  IMAD.U32 R4, R72, 0x10000, RZ ;  /* 0x0001000048047824 */ /* 0x021fe200078e00ff */
[----:B------:R-:W-:Y:S01]  /*59f0*/  ISETP.GT.AND P0, PT, R3, 0x8, P0 ;  /* 0x000000080300780c */ /* 0x000fe20000704270 */
[----:B------:R-:W-:Y:S02]  /*5a00*/  BSSY B1, `(.L_x_142) ;  /* 0x000000a000017945 */ /* 0x000fe40003800000 */
[----:B------:R-:W-:Y:S01]  /*5a10*/  FMUL R5, R4, R81 ;  /* 0x0000005104057220 */ /* 0x000fe20000400000 */
[----:B------:R-:W-:-:S03]  /*5a20*/  @P1 IMAD.MOV.U32 R4, RZ, RZ, R12 ;  /* 0x000000ffff041224 */ /* 0x000fc600078e000c */
[----:B------:R-:W-:-:S05]  /*5a30*/  FFMA R5, R30, R80, R5 ;  /* 0x000000501e057223 */ /* 0x000fca0000000005 */
[----:B------:R-:W-:-:S04]  /*5a40*/  F2FP.BF16.F32.PACK_AB R5, RZ, R5 ;  /* 0x00000005ff05723e */ /* 0x000fc800000010ff */
[----:B-1-34-:R-:W-:Y:S01]  /*5a50*/  PRMT R8, R5, 0x7610, R8 ;  /* 0x0000761005087816 */ /* 0x01afe20000000008 */
[----:B------:R-:W-:-:S05]  /*5a60*/  @P1 IMAD.MOV.U32 R5, RZ, RZ, R13 ;  /* 0x000000ffff051224 */ /* 0x000fca00078e000d */
[----:B------:R0:W-:Y:S01]  /*5a70*/  @P1 STG.E.U16 desc[UR36][R4.64+0xd0], R8 ;  /* 0x0000d00804001986 */ /* 0x0001e2000c101524 */
[----:B------:R-:W-:Y:S05]  /*5a80*/  @!P0 BRA `(.L_x_143) ;  /* 0x0000000000048947 */ /* 0x000fea0003800000 */
[----:B------:R1:W5:Y:S02]  /*5a90*/  LDG.E.LTC128B.U16 R72, desc[UR36][R6.64+0xd2] ;  /* 0x0000d22406487981 */ /* 0x000364000c1e1520 */
.L_x_143:
[----:B------:R-:W-:Y:S05]  /*5aa0*/  BSYNC B1 ;  /* 0x0000000000017941 */ /* 0x000fea0003800000 */
.L_x_142:
[----:B------:R-:W-:Y:S05]  /*5ab0*/  @!P0 BRA `(.L_x_144) ;  /* 0x0000001000588947 */ /* 0x000fea0003800000 */
[----:B-----5:R-:W-:-:S04]  /*5ac0*/  IMAD.U32 R72, R72, 0x10000, RZ ;  /* 0x0001000048487824 */ /* 0x020fc800078e00ff */
[----:B------:R-:W-:-:S04]  /*5ad0*/  FMUL R72, R72, R81 ;  /* 0x0000005148487220 */ /* 0x000fc80000400000 */
[----:B------:R-:W-:-:S05]  /*5ae0*/  FFMA R72, R31, R80, R72 ;  /* 0x000000501f487223 */ /* 0x000fca0000000048 */
[----:B------:R-:W-:-:S05]  /*5af0*/  F2FP.BF16.F32.PACK_AB R72, RZ, R72 ;  /* 0x00000048ff48723e */ /* 0x000fca00000010ff */
[----:B------:R3:W-:Y:S01]  /*5b00*/  STG.E.U16 desc[UR36][R12.64+0xd2], R72 ;  /* 0x0000d2480c007986 */ /* 0x0007e2000c101524 */
[----:B------:R-:W-:Y:S05]  /*5b10*/  BRA `(.L_x_144) ;  /* 0x0000001000407947 */ /* 0x000fea0003800000 */
.L_x_35:
[----:B------:R-:W-:Y:S01]  /*5b20*/  ULDC.64 UR4, c[0x0][0x5c0] ;  /* 0x0001700000047ab9 */ /* 0x000fe20000000a00 */
[----:B------:R-:W-:Y:S01]  /*5b30*/  ISETP.GT.AND P3, PT, R4, 0x1, PT ;  /* 0x000000010400780c */ /* 0x000fe20003f64270 */
[-C--:B------:R-:W-:Y:S01]  /*5b40*/  FMUL R72, R72, R80.reuse ;  /* 0x0000005048487220 */ /* 0x080fe20000400000 */
[----:B------:R-:W-:Y:S01]  /*5b50*/  LEA R8, P0, R86, UR4, 0x1 ;  /* 0x0000000456087c11 */ /* 0x000fe2000f8008ff */
[-C--:B------:R-:W-:Y:S01]  /*5b60*/  FMUL R73, R73, R80.reuse ;  /* 0x0000005049497220 */ /* 0x080fe20000400000 */
[----:B------:R-:W-:Y:S01]  /*5b70*/  SHF.L.U64.HI R7, R6, 0x4, R7 ;  /* 0x0000000406077819 */ /* 0x000fe20000010207 */
[-C--:B------:R-:W-:Y:S01]  /*5b80*/  FMUL R74, R74, R80.reuse ;  /* 0x000000504a4a7220 */ /* 0x080fe20000400000 */
[----:B------:R-:W-:Y:S01]  /*5b90*/  LEA.HI.X R9, R86, UR5, R99, 0x1, P0 ;  /* 0x0000000556097c11 */ /* 0x000fe200080f0c63 */
[-C--:B------:R-:W-:Y:S01]  /*5ba0*/  FMUL R75, R75, R80.reuse ;  /* 0x000000504b4b7220 */ /* 0x080fe20000400000 */
[----:B------:R-:W-:Y:S01]  /*5bb0*/  ISETP.GT.AND P0, PT, R3, RZ, P3 ;  /* 0x000000ff0300720c */ /* 0x000fe20001f04270 */
[----:B------:R-:W-:Y:S01]  /*5bc0*/  FMUL R76, R76, R80 ;  /* 0x000000504c4c7220 */ /* 0x000fe20000400000 */
[----:B------:R-:W-:Y:S01]  /*5bd0*/  F2FP.BF16.F32.PACK_AB R72, RZ, R72 ;  /* 0x00000048ff48723e */ /* 0x000fe200000010ff */
[-C--:B------:R-:W-:Y:S01]  /*5be0*/  FMUL R77, R77, R80.reuse ;  /* 0x000000504d4d7220 */ /* 0x080fe20000400000 */
[----:B------:R-:W-:Y:S01]  /*5bf0*/  F2FP.BF16.F32.PACK_AB R73, RZ, R73 ;  /* 0x00000049ff49723e */ /* 0x000fe200000010ff */
[----:B------:R-:W-:Y:S01]  /*5c00*/  FMUL R78, R78, R80 ;  /* 0x000000504e4e7220 */ /* 0x000fe20000400000 */
[----:B------:R-:W-:Y:S01]  /*5c10*/  ISETP.GT.AND P1, PT, R3, 0x8, P1 ;  /* 0x000000080300780c */ /* 0x000fe20000f24270 */
[----:B------:R-:W-:Y:S01]  /*5c20*/  @P2 STG.E.U16 desc[UR36][R8.64], R72 ;  /* 0x0000004808002986 */ /* 0x000fe2000c101524 */
[----:B------:R-:W-:Y:S01]  /*5c30*/  LEA R6, P4, R6, R8, 0x4 ;  /* 0x0000000806067211 */ /* 0x000fe200078820ff */
[-C--:B------:R-:W-:Y:S01]  /*5c40*/  FMUL R79, R79, R80.reuse ;  /* 0x000000504f4f7220 */ /* 0x080fe20000400000 */
[----:B------:R-:W-:Y:S01]  /*5c50*/  ISETP.GT.AND P2, PT, R4, 0x8, PT ;  /* 0x000000080400780c */ /* 0x000fe20003f44270 */
[-C--:B------:R-:W-:Y:S01]  /*5c60*/  FMUL R64, R64, R80.reuse ;  /* 0x0000005040407220 */ /* 0x080fe20000400000 */
[----:B------:R-:W-:Y:S01]  /*5c70*/  ISETP.GT.AND P3, PT, R3, 0x8, P3 ;  /* 0x000000080300780c */ /* 0x000fe20001f64270 */
[----:B------:R-:W-:Y:S01]  /*5c80*/  @P0 STG.E.U16 desc[UR36][R8.64+0x2], R73 ;  /* 0x0000024908000986 */ /* 0x000fe2000c101524 */
[----:B------:R-:W-:Y:S01]  /*5c90*/  ISETP.GT.AND P0, PT, R4, 0x9, PT ;  /* 0x000000090400780c */ /* 0x000fe20003f04270 */
[----:B------:R-:W-:Y:S01]  /*5ca0*/  IMAD.X R7, R7, 0x1, R9, P4 ;  /* 0x0000000107077824 */ /* 0x000fe200020e0609 */
[----:B------:R-:W-:Y:S01]  /*5cb0*/  ISETP.GT.AND P5, PT, R3, RZ, P2 ;  /* 0x000000ff0300720c */ /* 0x000fe200017a4270 */
[-C--:B------:R-:W-:Y:S01]  /*5cc0*/  FMUL R65, R65, R80.reuse ;  /* 0x0000005041417220 */ /* 0x080fe20000400000 */
[----:B------:R-:W-:Y:S01]  /*5cd0*/  ISETP.GT.AND P4, PT, R3, RZ, P0 ;  /* 0x000000ff0300720c */ /* 0x000fe20000784270 */
[----:B------:R-:W-:Y:S01]  /*5ce0*/  FMUL R66, R66, R80 ;  /* 0x0000005042427220 */ /* 0x000fe20000400000 */
[----:B------:R-:W-:Y:S01]  /*5cf0*/  F2FP.BF16.F32.PACK_AB R74, RZ, R74 ;  /* 0x0000004aff4a723e */ /* 0x000fe200000010ff */
[-C--:B------:R-:W-:Y:S01]  /*5d00*/  FMUL R67, R67, R80.reuse ;  /* 0x0000005043437220 */ /* 0x080fe20000400000 */
[----:B------:R-:W-:Y:S01]  /*5d10*/  F2FP.BF16.F32.PACK_AB R75, RZ, R75 ;  /* 0x0000004bff4b723e */ /* 0x000fe200000010ff */
[----:B------:R-:W-:Y:S01]  /*5d20*/  FMUL R68, R68, R80 ;  /* 0x0000005044447220 */ /* 0x000fe20000400000 */
[----:B------:R-:W-:Y:S01]  /*5d30*/  F2FP.BF16.F32.PACK_AB R76, RZ, R76 ;  /* 0x0000004cff4c723e */ /* 0x000fe200000010ff */
[----:B------:R-:W-:Y:S01]  /*5d40*/  @P1 STG.E.U16 desc[UR36][R6.64], R74 ;  /* 0x0000004a06001986 */ /* 0x000fe2000c101524 */
[----:B------:R-:W-:Y:S01]  /*5d50*/  F2FP.BF16.F32.PACK_AB R77, RZ, R77 ;  /* 0x0000004dff4d723e */ /* 0x000fe200000010ff */
[-C--:B------:R-:W-:Y:S01]  /*5d60*/  FMUL R69, R69, R80.reuse ;  /* 0x0000005045457220 */ /* 0x080fe20000400000 */
[C---:B------:R-:W-:Y:S01]  /*5d70*/  ISETP.GT.AND P2, PT, R3.reuse, 0x8, P2 ;  /* 0x000000080300780c */ /* 0x040fe20001744270 */
[----:B------:R-:W-:Y:S01]  /*5d80*/  @P3 STG.E.U16 desc[UR36][R6.64+0x2], R75 ;  /* 0x0000024b06003986 */ /* 0x000fe2000c101524 */
[----:B------:R-:W-:Y:S01]  /*5d90*/  ISETP.GT.AND P1, PT, R4, 0x10, PT ;  /* 0x000000100400780c */ /* 0x000fe20003f24270 */
[-C--:B------:R-:W-:Y:S01]  /*5da0*/  FMUL R70, R70, R80.reuse ;  /* 0x0000005046467220 */ /* 0x080fe20000400000 */
[----:B------:R-:W-:Y:S01]  /*5db0*/  ISETP.GT.AND P3, PT, R3, 0x8, P0 ;  /* 0x000000080300780c */ /* 0x000fe20000764270 */
[----:B------:R-:W-:Y:S01]  /*5dc0*/  @P5 STG.E.U16 desc[UR36][R8.64+0x10], R76 ;  /* 0x0000104c08005986 */ /* 0x000fe2000c101524 */
[----:B------:R-:W-:Y:S01]  /*5dd0*/  ISETP.GT.AND P0, PT, R4, 0x11, PT ;  /* 0x000000110400780c */ /* 0x000fe20003f04270 */
[-C--:B------:R-:W-:Y:S01]  /*5de0*/  FMUL R71, R71, R80.reuse ;  /* 0x0000005047477220 */ /* 0x080fe20000400000 */
[C---:B------:R-:W-:Y:S01]  /*5df0*/  ISETP.GT.AND P5, PT, R3.reuse, RZ, P1 ;  /* 0x000000ff0300720c */ /* 0x040fe20000fa4270 */
[----:B------:R-:W-:Y:S01]  /*5e00*/  @P4 STG.E.U16 desc[UR36][R8.64+0x12], R77 ;  /* 0x0000124d08004986 */ /* 0x000fe2000c101524 */
        /* <DEDUP_REMOVED lines=129> */
[----:B------:R-:W-:Y:S01]  /*6620*/  FMUL R31, R31, R80 ;  /* 0x000000501f1f7220 */ /* 0x000fe20000400000 */
[----:B------:R-:W-:Y:S01]  /*6630*/  ISETP.GT.AND P1, PT, R3, 0x8, P2 ;  /* 0x000000080300780c */ /* 0x000fe20001724270 */
[----:B------:R-:W-:Y:S01]  /*6640*/  @P3 STG.E.U16 desc[UR36][R6.64+0x72], R55 ;  /* 0x0000723706003986 */ /* 0x000fe2000c101524 */
[----:B------:R-:W-:-:S02]  /*6650*/  ISETP.GT.AND P2, PT, R4, 0x48, PT ;  /* 0x000000480400780c */ /* 0x000fc40003f44270 */
[C---:B------:R-:W-:Y:S01]  /*6660*/  ISETP.GT.AND P3, PT, R3.reuse, 0x8, P0 ;  /* 0x000000080300780c */ /* 0x040fe20000764270 */
[----:B------:R-:W-:Y:S01]  /*6670*/  @P5 STG.E.U16 desc[UR36][R8.64+0x80], R40 ;  /* 0x0000802808005986 */ /* 0x000fe2000c101524 */
[----:B------:R-:W-:Y:S02]  /*6680*/  ISETP.GT.AND P0, PT, R4, 0x49, PT ;  /* 0x000000490400780c */ /* 0x000fe40003f04270 */
[C---:B------:R-:W-:Y:S01]  /*6690*/  ISETP.GT.AND P5, PT, R3.reuse, RZ, P2 ;  /* 0x000000ff0300720c */ /* 0x040fe200017a4270 */
[----:B------:R-:W-:Y:S01]  /*66a0*/  @P4 STG.E.U16 desc[UR36][R8.64+0x82], R41 ;  /* 0x0000822908004986 */ /* 0x000fe2000c101524 */
[----:B------:R-:W-:Y:S02]  /*66b0*/  ISETP.GT.AND P4, PT, R3, RZ, P0 ;  /* 0x000000ff0300720c */ /* 0x000fe40000784270 */
[----:B------:R-:W-:Y:S02]  /*66c0*/  F2FP.BF16.F32.PACK_AB R42, RZ, R42 ;  /* 0x0000002aff2a723e */ /* 0x000fe400000010ff */
[----:B------:R-:W-:-:S02]  /*66d0*/  F2FP.BF16.F32.PACK_AB R43, RZ, R43 ;  /* 0x0000002bff2b723e */ /* 0x000fc400000010ff */
[----:B------:R-:W-:Y:S01]  /*66e0*/  F2FP.BF16.F32.PACK_AB R44, RZ, R44 ;  /* 0x0000002cff2c723e */ /* 0x000fe200000010ff */
[----:B------:R-:W-:Y:S01]  /*66f0*/  @P1 STG.E.U16 desc[UR36][R6.64+0x80], R42 ;  /* 0x0000802a06001986 */ /* 0x000fe2000c101524 */
[----:B------:R-:W-:Y:S02]  /*6700*/  F2FP.BF16.F32.PACK_AB R45, RZ, R45 ;  /* 0x0000002dff2d723e */ /* 0x000fe400000010ff */
[C---:B------:R-:W-:Y:S01]  /*6710*/  ISETP.GT.AND P1, PT, R4.reuse, 0x51, PT ;  /* 0x000000510400780c */ /* 0x040fe20003f24270 */
[----:B------:R-:W-:Y:S01]  /*6720*/  @P3 STG.E.U16 desc[UR36][R6.64+0x82], R43 ;  /* 0x0000822b06003986 */ /* 0x000fe2000c101524 */
[----:B------:R-:W-:Y:S02]  /*6730*/  ISETP.GT.AND P3, PT, R4, 0x50, PT ;  /* 0x000000500400780c */ /* 0x000fe40003f64270 */
[C---:B------:R-:W-:Y:S01]  /*6740*/  ISETP.GT.AND P2, PT, R3.reuse, 0x8, P2 ;  /* 0x000000080300780c */ /* 0x040fe20001744270 */
[----:B------:R-:W-:Y:S01]  /*6750*/  @P5 STG.E.U16 desc[UR36][R8.64+0x90], R44 ;  /* 0x0000902c08005986 */ /* 0x000fe2000c101524 */
[----:B------:R-:W-:-:S02]  /*6760*/  ISETP.GT.AND P0, PT, R3, 0x8, P0 ;  /* 0x000000080300780c */ /* 0x000fc40000704270 */
[C---:B------:R-:W-:Y:S01]  /*6770*/  ISETP.GT.AND P5, PT, R3.reuse, RZ, P3 ;  /* 0x000000ff0300720c */ /* 0x040fe20001fa4270 */
[----:B------:R-:W-:Y:S01]  /*6780*/  @P4 STG.E.U16 desc[UR36][R8.64+0x92], R45 ;  /* 0x0000922d08004986 */ /* 0x000fe2000c101524 */
[----:B------:R-:W-:Y:S02]  /*6790*/  ISETP.GT.AND P4, PT, R3, RZ, P1 ;  /* 0x000000ff0300720c */ /* 0x000fe40000f84270 */
[----:B------:R-:W-:Y:S02]  /*67a0*/  F2FP.BF16.F32.PACK_AB R46, RZ, R46 ;  /* 0x0000002eff2e723e */ /* 0x000fe400000010ff */
[----:B------:R-:W-:Y:S02]  /*67b0*/  F2FP.BF16.F32.PACK_AB R47, RZ, R47 ;  /* 0x0000002fff2f723e */ /* 0x000fe400000010ff */
[----:B------:R-:W-:Y:S01]  /*67c0*/  F2FP.BF16.F32.PACK_AB R32, RZ, R32 ;  /* 0x00000020ff20723e */ /* 0x000fe200000010ff */
[----:B------:R-:W-:Y:S01]  /*67d0*/  @P2 STG.E.U16 desc[UR36][R6.64+0x90], R46 ;  /* 0x0000902e06002986 */ /* 0x000fe2000c101524 */
[----:B------:R-:W-:-:S02]  /*67e0*/  F2FP.BF16.F32.PACK_AB R33, RZ, R33 ;  /* 0x00000021ff21723e */ /* 0x000fc400000010ff */
[----:B------:R-:W-:Y:S01]  /*67f0*/  F2FP.BF16.F32.PACK_AB R34, RZ, R34 ;  /* 0x00000022ff22723e */ /* 0x000fe200000010ff */
[----:B------:R-:W-:Y:S01]  /*6800*/  @P0 STG.E.U16 desc[UR36][R6.64+0x92], R47 ;  /* 0x0000922f06000986 */ /* 0x000fe2000c101524 */
[C---:B------:R-:W-:Y:S02]  /*6810*/  ISETP.GT.AND P0, PT, R3.reuse, 0x8, P3 ;  /* 0x000000080300780c */ /* 0x040fe40001f04270 */
[----:B------:R-:W-:Y:S01]  /*6820*/  F2FP.BF16.F32.PACK_AB R35, RZ, R35 ;  /* 0x00000023ff23723e */ /* 0x000fe200000010ff */
[----:B------:R-:W-:Y:S01]  /*6830*/  @P5 STG.E.U16 desc[UR36][R8.64+0xa0], R32 ;  /* 0x0000a02008005986 */ /* 0x000fe2000c101524 */
[----:B------:R-:W-:Y:S02]  /*6840*/  ISETP.GT.AND P5, PT, R3, 0x8, P1 ;  /* 0x000000080300780c */ /* 0x000fe40000fa4270 */
[C---:B------:R-:W-:Y:S01]  /*6850*/  ISETP.GT.AND P1, PT, R4.reuse, 0x59, PT ;  /* 0x000000590400780c */ /* 0x040fe20003f24270 */
[----:B------:R-:W-:Y:S01]  /*6860*/  @P4 STG.E.U16 desc[UR36][R8.64+0xa2], R33 ;  /* 0x0000a22108004986 */ /* 0x000fe2000c101524 */
[----:B------:R-:W-:-:S02]  /*6870*/  ISETP.GT.AND P4, PT, R4, 0x58, PT ;  /* 0x000000580400780c */ /* 0x000fc40003f84270 */
[C---:B------:R-:W-:Y:S02]  /*6880*/  ISETP.GT.AND P3, PT, R3.reuse, RZ, P1 ;  /* 0x000000ff0300720c */ /* 0x040fe40000f64270 */
[C---:B------:R-:W-:Y:S01]  /*6890*/  ISETP.GT.AND P2, PT, R3.reuse, RZ, P4 ;  /* 0x000000ff0300720c */ /* 0x040fe20002744270 */
[----:B------:R-:W-:Y:S01]  /*68a0*/  @P0 STG.E.U16 desc[UR36][R6.64+0xa0], R34 ;  /* 0x0000a02206000986 */ /* 0x000fe2000c101524 */
[C---:B------:R-:W-:Y:S02]  /*68b0*/  ISETP.GT.AND P4, PT, R3.reuse, 0x8, P4 ;  /* 0x000000080300780c */ /* 0x040fe40002784270 */
[----:B------:R-:W-:Y:S01]  /*68c0*/  F2FP.BF16.F32.PACK_AB R36, RZ, R36 ;  /* 0x00000024ff24723e */ /* 0x000fe200000010ff */
[----:B------:R-:W-:Y:S01]  /*68d0*/  @P5 STG.E.U16 desc[UR36][R6.64+0xa2], R35 ;  /* 0x0000a22306005986 */ /* 0x000fe2000c101524 */
[----:B------:R-:W-:Y:S02]  /*68e0*/  F2FP.BF16.F32.PACK_AB R37, RZ, R37 ;  /* 0x00000025ff25723e */ /* 0x000fe400000010ff */
[----:B------:R-:W-:-:S02]  /*68f0*/  ISETP.GT.AND P5, PT, R3, 0x8, P1 ;  /* 0x000000080300780c */ /* 0x000fc40000fa4270 */
[C---:B------:R-:W-:Y:S02]  /*6900*/  ISETP.GT.AND P1, PT, R4.reuse, 0x68, PT ;  /* 0x000000680400780c */ /* 0x040fe40003f24270 */
[C---:B------:R-:W-:Y:S01]  /*6910*/  ISETP.GT.AND P0, PT, R4.reuse, 0x69, PT ;  /* 0x000000690400780c */ /* 0x040fe20003f04270 */
[----:B------:R-:W-:Y:S01]  /*6920*/  @P2 STG.E.U16 desc[UR36][R8.64+0xb0], R36 ;  /* 0x0000b02408002986 */ /* 0x000fe2000c101524 */
[C---:B------:R-:W-:Y:S01]  /*6930*/  ISETP.GT.AND P2, PT, R4.reuse, 0x61, PT ;  /* 0x000000610400780c */ /* 0x040fe20003f44270 */
[----:B------:R-:W-:Y:S01]  /*6940*/  @P4 IMAD.MOV.U32 R5, RZ, RZ, R7 ;  /* 0x000000ffff054224 */ /* 0x000fe200078e0007 */
[----:B------:R-:W-:Y:S01]  /*6950*/  F2FP.BF16.F32.PACK_AB R38, RZ, R38 ;  /* 0x00000026ff26723e */ /* 0x000fe200000010ff */
[----:B------:R-:W-:Y:S01]  /*6960*/  @P3 STG.E.U16 desc[UR36][R8.64+0xb2], R37 ;  /* 0x0000b22508003986 */ /* 0x000fe2000c101524 */
[----:B------:R-:W-:Y:S01]  /*6970*/  ISETP.GT.AND P3, PT, R4, 0x60, PT ;  /* 0x000000600400780c */ /* 0x000fe20003f64270 */
[----:B------:R-:W-:Y:S01]  /*6980*/  @P4 IMAD.MOV.U32 R4, RZ, RZ, R6 ;  /* 0x000000ffff044224 */ /* 0x000fe200078e0006 */
[----:B------:R-:W-:-:S02]  /*6990*/  F2FP.BF16.F32.PACK_AB R39, RZ, R39 ;  /* 0x00000027ff27723e */ /* 0x000fc400000010ff */
[----:B------:R-:W-:Y:S02]  /*69a0*/  F2FP.BF16.F32.PACK_AB R24, RZ, R24 ;  /* 0x00000018ff18723e */ /* 0x000fe400000010ff */
[----:B------:R0:W-:Y:S01]  /*69b0*/  @P4 STG.E.U16 desc[UR36][R4.64+0xb0], R38 ;  /* 0x0000b02604004986 */ /* 0x0001e2000c101524 */
[C---:B------:R-:W-:Y:S02]  /*69c0*/  ISETP.GT.AND P4, PT, R3.reuse, RZ, P2 ;  /* 0x000000ff0300720c */ /* 0x040fe40001784270 */
[----:B------:R-:W-:Y:S02]  /*69d0*/  F2FP.BF16.F32.PACK_AB R25, RZ, R25 ;  /* 0x00000019ff19723e */ /* 0x000fe400000010ff */
[----:B------:R-:W-:Y:S02]  /*69e0*/  ISETP.GT.AND P2, PT, R3, 0x8, P2 ;  /* 0x000000080300780c */ /* 0x000fe40001744270 */
[----:B------:R-:W-:Y:S02]  /*69f0*/  F2FP.BF16.F32.PACK_AB R26, RZ, R26 ;  /* 0x0000001aff1a723e */ /* 0x000fe400000010ff */
[----:B------:R-:W-:-:S02]  /*6a00*/  F2FP.BF16.F32.PACK_AB R27, RZ, R27 ;  /* 0x0000001bff1b723e */ /* 0x000fc400000010ff */
[----:B------:R-:W-:Y:S01]  /*6a10*/  F2FP.BF16.F32.PACK_AB R28, RZ, R28 ;  /* 0x0000001cff1c723e */ /* 0x000fe200000010ff */
[----:B0-----:R-:W-:Y:S01]  /*6a20*/  @P5 IMAD.MOV.U32 R4, RZ, RZ, R6 ;  /* 0x000000ffff045224 */ /* 0x001fe200078e0006 */
[----:B------:R-:W-:Y:S01]  /*6a30*/  F2FP.BF16.F32.PACK_AB R29, RZ, R29 ;  /* 0x0000001dff1d723e */ /* 0x000fe200000010ff */
[----:B------:R-:W-:Y:S01]  /*6a40*/  @P5 IMAD.MOV.U32 R5, RZ, RZ, R7 ;  /* 0x000000ffff055224 */ /* 0x000fe200078e0007 */
[----:B------:R-:W-:Y:S02]  /*6a50*/  F2FP.BF16.F32.PACK_AB R30, RZ, R30 ;  /* 0x0000001eff1e723e */ /* 0x000fe400000010ff */
[----:B------:R-:W-:Y:S02]  /*6a60*/  F2FP.BF16.F32.PACK_AB R31, RZ, R31 ;  /* 0x0000001fff1f723e */ /* 0x000fe400000010ff */
[----:B------:R0:W-:Y:S01]  /*6a70*/  @P5 STG.E.U16 desc[UR36][R4.64+0xb2], R39 ;  /* 0x0000b22704005986 */ /* 0x0001e2000c101524 */
[C---:B------:R-:W-:Y:S02]  /*6a80*/  ISETP.GT.AND P5, PT, R3.reuse, RZ, P3 ;  /* 0x000000ff0300720c */ /* 0x040fe40001fa4270 */
[----:B------:R-:W-:-:S11]  /*6a90*/  ISETP.GT.AND P3, PT, R3, 0x8, P3 ;  /* 0x000000080300780c */ /* 0x000fd60001f64270 */
[----:B0-----:R-:W-:Y:S02]  /*6aa0*/  @P5 IMAD.MOV.U32 R4, RZ, RZ, R8 ;  /* 0x000000ffff045224 */ /* 0x001fe400078e0008 */
[----:B------:R-:W-:-:S05]  /*6ab0*/  @P5 IMAD.MOV.U32 R5, RZ, RZ, R9 ;  /* 0x000000ffff055224 */ /* 0x000fca00078e0009 */
[----:B------:R0:W-:Y:S01]  /*6ac0*/  @P5 STG.E.U16 desc[UR36][R4.64+0xc0], R24 ;  /* 0x0000c01804005986 */ /* 0x0001e2000c101524 */
[C---:B------:R-:W-:Y:S02]  /*6ad0*/  ISETP.GT.AND P5, PT, R3.reuse, RZ, P0 ;  /* 0x000000ff0300720c */ /* 0x040fe400007a4270 */
[----:B------:R-:W-:Y:S01]  /*6ae0*/  ISETP.GT.AND P0, PT, R3, 0x8, P0 ;  /* 0x000000080300780c */ /* 0x000fe20000704270 */
[----:B0-----:R-:W-:Y:S02]  /*6af0*/  @P4 IMAD.MOV.U32 R4, RZ, RZ, R8 ;  /* 0x000000ffff044224 */ /* 0x001fe400078e0008 */
[----:B------:R-:W-:-:S05]  /*6b00*/  @P4 IMAD.MOV.U32 R5, RZ, RZ, R9 ;  /* 0x000000ffff054224 */ /* 0x000fca00078e0009 */
[----:B------:R0:W-:Y:S01]  /*6b10*/  @P4 STG.E.U16 desc[UR36][R4.64+0xc2], R25 ;  /* 0x0000c21904004986 */ /* 0x0001e2000c101524 */
[C---:B------:R-:W-:Y:S02]  /*6b20*/  ISETP.GT.AND P4, PT, R3.reuse, RZ, P1 ;  /* 0x000000ff0300720c */ /* 0x040fe40000f84270 */
[----:B------:R-:W-:Y:S01]  /*6b30*/  ISETP.GT.AND P1, PT, R3, 0x8, P1 ;  /* 0x000000080300780c */ /* 0x000fe20000f24270 */
[----:B0-----:R-:W-:Y:S02]  /*6b40*/  @P3 IMAD.MOV.U32 R4, RZ, RZ, R6 ;  /* 0x000000ffff043224 */ /* 0x001fe400078e0006 */
[----:B------:R-:W-:-:S05]  /*6b50*/  @P3 IMAD.MOV.U32 R5, RZ, RZ, R7 ;  /* 0x000000ffff053224 */ /* 0x000fca00078e0007 */
[----:B------:R0:W-:Y:S02]  /*6b60*/  @P3 STG.E.U16 desc[UR36][R4.64+0xc0], R26 ;  /* 0x0000c01a04003986 */ /* 0x0001e4000c101524 */
[----:B0-----:R-:W-:Y:S02]  /*6b70*/  @P2 IMAD.MOV.U32 R4, RZ, RZ, R6 ;  /* 0x000000ffff042224 */ /* 0x001fe400078e0006 */
[----:B------:R-:W-:-:S05]  /*6b80*/  @P2 IMAD.MOV.U32 R5, RZ, RZ, R7 ;  /* 0x000000ffff052224 */ /* 0x000fca00078e0007 */
[----:B------:R0:W-:Y:S02]  /*6b90*/  @P2 STG.E.U16 desc[UR36][R4.64+0xc2], R27 ;  /* 0x0000c21b04002986 */ /* 0x0001e4000c101524 */
[----:B0-----:R-:W-:Y:S02]  /*6ba0*/  @P4 IMAD.MOV.U32 R4, RZ, RZ, R8 ;  /* 0x000000ffff044224 */ /* 0x001fe400078e0008 */
[----:B------:R-:W-:-:S05]  /*6bb0*/  @P4 IMAD.MOV.U32 R5, RZ, RZ, R9 ;  /* 0x000000ffff054224 */ /* 0x000fca00078e0009 */
[----:B------:R0:W-:Y:S04]  /*6bc0*/  @P4 STG.E.U16 desc[UR36][R4.64+0xd0], R28 ;  /* 0x0000d01c04004986 */ /* 0x0001e8000c101524 */
[----:B------:R4:W-:Y:S01]  /*6bd0*/  @P5 STG.E.U16 desc[UR36][R8.64+0xd2], R29 ;  /* 0x0000d21d08005986 */ /* 0x0009e2000c101524 */
[----:B0-----:R-:W-:Y:S02]  /*6be0*/  @P1 IMAD.MOV.U32 R4, RZ, RZ, R6 ;  /* 0x000000ffff041224 */ /* 0x001fe400078e0006 */
[----:B------:R-:W-:-:S05]  /*6bf0*/  @P1 IMAD.MOV.U32 R5, RZ, RZ, R7 ;  /* 0x000000ffff051224 */ /* 0x000fca00078e0007 */
[----:B------:R4:W-:Y:S04]  /*6c00*/  @P1 STG.E.U16 desc[UR36][R4.64+0xd0], R30 ;  /* 0x0000d01e04001986 */ /* 0x0009e8000c101524 */
[----:B------:R4:W-:Y:S02]  /*6c10*/  @P0 STG.E.U16 desc[UR36][R6.64+0xd2], R31 ;  /* 0x0000d21f06000986 */ /* 0x0009e4000c101524 */
.L_x_144:
[----:B------:R-:W-:Y:S05]  /*6c20*/  BSYNC B0 ;  /* 0x0000000000007941 */ /* 0x000fea0003800000 */
.L_x_34:
[----:B------:R-:W-:Y:S01]  /*6c30*/  ULDC UR4, c[0x0][0xc] ;  /* 0x0000030000047ab9 */ /* 0x000fe20000000800 */
[----:B------:R-:W-:Y:S01]  /*6c40*/  ULDC UR5, c[0x0][0x10] ;  /* 0x0000040000057ab9 */ /* 0x000fe20000000800 */
[----:B------:R-:W0:Y:S01]  /*6c50*/  LDC R3, c[0x0][0x14] ;  /* 0x00000500ff037b82 */ /* 0x000e220000000800 */
[----:B------:R-:W-:Y:S01]  /*6c60*/  UIMAD.WIDE.U32 UR4, UR4, UR5, URZ ;  /* 0x00000005040472a5 */ /* 0x000fe2000f8e003f */
[----:B------:R-:W-:Y:S02]  /*6c70*/  IMAD.MOV.U32 R85, RZ, RZ, -0x1 ;  /* 0xffffffffff557424 */ /* 0x000fe400078e00ff */
[----:B------:R-:W-:-:S03]  /*6c80*/  IMAD.MOV.U32 R83, RZ, RZ, -0x1 ;  /* 0xffffffffff537424 */ /* 0x000fc600078e00ff */
[----:B0-----:R-:W-:-:S04]  /*6c90*/  IMAD.WIDE.U32 R16, R3, UR4, R16 ;  /* 0x0000000403107c25 */ /* 0x001fc8000f8e0010 */
[----:B------:R-:W-:Y:S01]  /*6ca0*/  IMAD R3, R3, UR5, RZ ;  /* 0x0000000503037c24 */ /* 0x000fe2000f8e02ff */
[----:B------:R-:W-:Y:S02]  /*6cb0*/  ULDC.64 UR4, c[0x0][0x650] ;  /* 0x0001940000047ab9 */ /* 0x000fe40000000a00 */
[----:B------:R-:W-:Y:S01]  /*6cc0*/  ISETP.GE.U32.AND P0, PT, R16, UR4, PT ;  /* 0x0000000410007c0c */ /* 0x000fe2000bf06070 */
[--C-:B------:R-:W-:Y:S01]  /*6cd0*/  IMAD.IADD R17, R17, 0x1, R3.reuse ;  /* 0x0000000111117824 */ /* 0x100fe200078e0203 */
[----:B------:R-:W-:-:S04]  /*6ce0*/  PRMT R3, RZ, 0x7610, R3 ;  /* 0x00007610ff037816 */ /* 0x000fc80000000003 */
[----:B------:R-:W-:-:S13]  /*6cf0*/  ISETP.GE.U32.AND.EX P0, PT, R17, UR5, PT, P0 ;  /* 0x0000000511007c0c */ /* 0x000fda000bf06100 */
[----:B------:R-:W-:Y:S05]  /*6d00*/  @P0 BRA `(.L_x_145) ;  /* 0x0000000400640947 */ /* 0x000fea0003800000 */
[----:B---3--:R-:W0:Y:S01]  /*6d10*/  S2R R12, SR_CTAID.X ;  /* 0x00000000000c7919 */ /* 0x008e220000002500 */
[----:B------:R-:W3:Y:S01]  /*6d20*/  LDC.64 R10, c[0x0][0x628] ;  /* 0x00018a00ff0a7b82 */ /* 0x000ee20000000a00 */
[----:B------:R-:W-:Y:S01]  /*6d30*/  ULDC UR4, c[0x0][0x150] ;  /* 0x0000540000047ab9 */ /* 0x000fe20000000800 */
[----:B----4-:R-:W-:Y:S01]  /*6d40*/  IMAD.MOV.U32 R8, RZ, RZ, R16 ;  /* 0x000000ffff087224 */ /* 0x010fe200078e0010 */
[----:B------:R-:W4:Y:S01]  /*6d50*/  S2R R24, SR_CTAID.Y ;  /* 0x0000000000187919 */ /* 0x000f220000002600 */
[----:B------:R-:W-:-:S04]  /*6d60*/  IMAD.MOV.U32 R9, RZ, RZ, R17 ;  /* 0x000000ffff097224 */ /* 0x000fc800078e0011 */
[----:B------:R-:W1:Y:S08]  /*6d70*/  LDC R21, c[0x0][0x144] ;  /* 0x00005100ff157b82 */ /* 0x000e700000000800 */
[----:B------:R-:W1:Y:S08]  /*6d80*/  LDC R0, c[0x0][0x630] ;  /* 0x00018c00ff007b82 */ /* 0x000e700000000800 */
[----:B------:R-:W1:Y:S01]  /*6d90*/  LDC.64 R14, c[0x0][0x620] ;  /* 0x00018800ff0e7b82 */ /* 0x000e620000000a00 */
[----:B---3--:R-:W-:-:S04]  /*6da0*/  ISETP.NE.U32.AND P0, PT, R10, RZ, PT ;  /* 0x000000ff0a00720c */ /* 0x008fc80003f05070 */
[----:B------:R-:W-:Y:S02]  /*6db0*/  ISETP.NE.AND.EX P0, PT, R11, RZ, PT, P0 ;  /* 0x000000ff0b00720c */ /* 0x000fe40003f05300 */
[----:B0-----:R-:W-:-:S05]  /*6dc0*/  I2FP.F32.U32 R3, R12 ;  /* 0x0000000c00037245 */ /* 0x001fca0000201000 */
[----:B------:R-:W-:-:S04]  /*6dd0*/  FMUL R3, R3, UR4 ;  /* 0x0000000403037c20 */ /* 0x000fc80008400000 */
[----:B------:R0:W3:Y:S02]  /*6de0*/  F2I.U32.TRUNC.NTZ R20, R3 ;  /* 0x0000000300147305 */ /* 0x0000e4000020f000 */
[----:B----4-:R-:W-:Y:S05]  /*6df0*/  @!P0 BRA `(.L_x_146) ;  /* 0x0000000000288947 */ /* 0x010fea0003800000 */
[----:B0-----:R-:W0:Y:S02]  /*6e00*/  LDC R3, c[0x0][0x634] ;  /* 0x00018d00ff037b82 */ /* 0x001e240000000800 */
[----:B0-----:R-:W-:-:S05]  /*6e10*/  IADD3 R3, P0, R16, R3, RZ ;  /* 0x0000000310037210 */ /* 0x001fca0007f1e0ff */
[----:B------:R-:W-:-:S04]  /*6e20*/  IMAD.X R13, RZ, RZ, R17, P0 ;  /* 0x000000ffff0d7224 */ /* 0x000fc800000e0611 */
[----:B------:R-:W-:-:S04]  /*6e30*/  IMAD.WIDE.U32 R4, R13, R10, RZ ;  /* 0x0000000a0d047225 */ /* 0x000fc800078e00ff */
[----:B-12---:R-:W-:-:S04]  /*6e40*/  IMAD.WIDE.U32 R6, P0, R3, R11, R4 ;  /* 0x0000000b03067225 */ /* 0x006fc80007800004 */
[----:B------:R-:W-:-:S04]  /*6e50*/  IMAD.WIDE.U32 R4, R3, R10, RZ ;  /* 0x0000000a03047225 */ /* 0x000fc800078e00ff */
[----:B------:R-:W-:Y:S01]  /*6e60*/  IMAD.X R9, RZ, RZ, RZ, P0 ;  /* 0x000000ffff097224 */ /* 0x000fe200000e06ff */
[----:B------:R-:W-:Y:S01]  /*6e70*/  IADD3 RZ, P0, R5, R6, RZ ;  /* 0x0000000605ff7210 */ /* 0x000fe20007f1e0ff */
[----:B------:R-:W-:-:S04]  /*6e80*/  IMAD.MOV.U32 R8, RZ, RZ, R7 ;  /* 0x000000ffff087224 */ /* 0x000fc800078e0007 */
[----:B------:R-:W-:-:S08]  /*6e90*/  IMAD.WIDE.U32.X R8, R13, R11, R8, P0 ;  /* 0x0000000b0d087225 */ /* 0x000fd000000e0408 */
.L_x_146:
[----:B------:R-:W4:Y:S01]  /*6ea0*/  LDC.64 R28, c[0x0][0x640] ;  /* 0x00019000ff1c7b82 */ /* 0x000f220000000a00 */
[-CC-:B-1----:R-:W-:Y:S01]  /*6eb0*/  SHF.R.U64 R83, R8, R0.reuse, R9.reuse ;  /* 0x0000000008537219 */ /* 0x182fe20000001209 */
[----:B---3--:R-:W-:Y:S01]  /*6ec0*/  IMAD.MOV R20, RZ, RZ, -R20 ;  /* 0x000000ffff147224 */ /* 0x008fe200078e0a14 */
[----:B------:R-:W-:Y:S01]  /*6ed0*/  SHF.R.U32.HI R0, RZ, R0, R9 ;  /* 0x00000000ff007219 */ /* 0x000fe20000011609 */
[----:B------:R-:W-:Y:S01]  /*6ee0*/  ULDC UR4, c[0x0][0x154] ;  /* 0x0000550000047ab9 */ /* 0x000fe20000000800 */
[----:B0-----:R-:W-:Y:S01]  /*6ef0*/  IADD3 R3, P0, RZ, -R83, RZ ;  /* 0x80000053ff037210 */ /* 0x001fe20007f1e0ff */
[----:B------:R-:W-:Y:S02]  /*6f00*/  IMAD R21, R21, R20, R12 ;  /* 0x0000001415157224 */ /* 0x000fe400078e020c */
[----:B--2---:R-:W0:Y:S01]  /*6f10*/  LDC R6, c[0x0][0x618] ;  /* 0x00018600ff067b82 */ /* 0x004e220000000800 */
[----:B------:R-:W-:Y:S02]  /*6f20*/  IMAD.MOV.U32 R7, RZ, RZ, 0x1 ;  /* 0x00000001ff077424 */ /* 0x000fe400078e00ff */
[----:B------:R-:W-:-:S04]  /*6f30*/  IMAD.X R5, RZ, RZ, ~R0, P0 ;  /* 0x000000ffff057224 */ /* 0x000fc800000e0e00 */
[-C--:B------:R-:W-:Y:S01]  /*6f40*/  IMAD R0, R5, R14.reuse, RZ ;  /* 0x0000000e05007224 */ /* 0x080fe200078e02ff */
[----:B------:R-:W1:Y:S01]  /*6f50*/  LDC R8, c[0x0][0x608] ;  /* 0x00018200ff087b82 */ /* 0x000e620000000800 */
[----:B------:R-:W-:-:S04]  /*6f60*/  IMAD.WIDE.U32 R4, R3, R14, R16 ;  /* 0x0000000e03047225 */ /* 0x000fc800078e0010 */
[----:B------:R-:W-:Y:S01]  /*6f70*/  IMAD R3, R3, R15, R0 ;  /* 0x0000000f03037224 */ /* 0x000fe200078e0200 */
[----:B------:R-:W-:Y:S02]  /*6f80*/  I2FP.F32.U32 R0, R24 ;  /* 0x0000001800007245 */ /* 0x000fe40000201000 */
[----:B------:R-:W2:Y:S01]  /*6f90*/  LDC R26, c[0x0][0x658] ;  /* 0x00019600ff1a7b82 */ /* 0x000ea20000000800 */
[----:B------:R-:W-:Y:S01]  /*6fa0*/  IMAD.IADD R3, R5, 0x1, R3 ;  /* 0x0000000105037824 */ /* 0x000fe200078e0203 */
[----:B----4-:R-:W-:Y:S01]  /*6fb0*/  ISETP.NE.U32.AND P0, PT, R28, RZ, PT ;  /* 0x000000ff1c00720c */ /* 0x010fe20003f05070 */
[----:B------:R-:W-:Y:S01]  /*6fc0*/  FMUL R0, R0, UR4 ;  /* 0x0000000400007c20 */ /* 0x000fe20008400000 */
[----:B------:R-:W-:Y:S02]  /*6fd0*/  IMAD.MOV.U32 R5, RZ, RZ, -0x1 ;  /* 0xffffffffff057424 */ /* 0x000fe400078e00ff */
[----:B------:R-:W-:Y:S01]  /*6fe0*/  ISETP.NE.AND.EX P0, PT, R29, RZ, PT, P0 ;  /* 0x000000ff1d00720c */ /* 0x000fe20003f05300 */
[----:B------:R3:W4:Y:S01]  /*6ff0*/  F2I.U32.TRUNC.NTZ R13, R0 ;  /* 0x00000000000d7305 */ /* 0x000722000020f000 */
[----:B------:R-:W3:Y:S01]  /*7000*/  LDC R15, c[0x0][0x148] ;  /* 0x00005200ff0f7b82 */ /* 0x000ee20000000800 */
[----:B0-----:R-:W-:-:S02]  /*7010*/  SHF.R.U64 R12, R4, R6, R3 ;  /* 0x00000006040c7219 */ /* 0x001fc40000001203 */
[----:B------:R-:W-:-:S05]  /*7020*/  SHF.R.U32.HI R3, RZ, R6, R3 ;  /* 0x00000006ff037219 */ /* 0x000fca0000011603 */
[----:B------:R-:W0:Y:S01]  /*7030*/  LDC R20, c[0x0][0x600] ;  /* 0x00018000ff147b82 */ /* 0x000e220000000800 */
[-CC-:B-1----:R-:W-:Y:S02]  /*7040*/  SHF.R.U64 R10, R12, R8.reuse, R3.reuse ;  /* 0x000000080c0a7219 */ /* 0x182fe40000001203 */
[----:B------:R-:W-:-:S05]  /*7050*/  SHF.R.U32.HI R3, RZ, R8, R3 ;  /* 0x00000008ff037219 */ /* 0x000fca0000011603 */
[----:B------:R-:W1:Y:S01]  /*7060*/  LDC R27, c[0x0][0x648] ;  /* 0x00019200ff1b7b82 */ /* 0x000e620000000800 */
[-C--:B--2---:R-:W-:Y:S02]  /*7070*/  SHF.L.U32 R4, R5, R26.reuse, RZ ;  /* 0x0000001a05047219 */ /* 0x084fe400000006ff */
[-CC-:B------:R-:W-:Y:S02]  /*7080*/  SHF.R.U64 R14, R10, R26.reuse, R3.reuse ;  /* 0x0000001a0a0e7219 */ /* 0x180fe40000001203 */
[----:B------:R-:W-:Y:S02]  /*7090*/  SHF.R.U32.HI R5, RZ, R26, R3 ;  /* 0x0000001aff057219 */ /* 0x000fe40000011603 */
[----:B------:R-:W-:Y:S01]  /*70a0*/  LOP3.LUT R25, RZ, R4, RZ, 0x33, !PT ;  /* 0x00000004ff197212 */ /* 0x000fe200078e33ff */
[----:B------:R-:W2:Y:S01]  /*70b0*/  LDC R30, c[0x0][0x638] ;  /* 0x00018e00ff1e7b82 */ /* 0x000ea20000000800 */
[----:B------:R-:W-:Y:S01]  /*70c0*/  SHF.L.U32 R26, R7, R26, RZ ;  /* 0x0000001a071a7219 */ /* 0x000fe200000006ff */
[----:B------:R-:W-:-:S06]  /*70d0*/  IMAD.MOV.U32 R4, RZ, RZ, R14 ;  /* 0x000000ffff047224 */ /* 0x000fcc00078e000e */
[----:B------:R-:W0:Y:S01]  /*70e0*/  LDC R31, c[0x0][0x610] ;  /* 0x00018400ff1f7b82 */ /* 0x000e220000000800 */
[----:B----4-:R-:W-:Y:S05]  /*70f0*/  @!P0 BRA `(.L_x_147) ;  /* 0x0000000000288947 */ /* 0x010fea0003800000 */
        /* <DEDUP_REMOVED lines=10> */
.L_x_147:
[----:B------:R-:W-:Y:S01]  /*71a0*/  ISETP.NE.AND P0, PT, R2, 0x1, PT ;  /* 0x000000010200780c */ /* 0x000fe20003f05270 */
[----:B0-----:R-:W-:Y:S01]  /*71b0*/  VIADD R7, R20, 0xffffffff ;  /* 0xffffffff14077836 */ /* 0x001fe20000000000 */
[----:B-1-3--:R-:W-:Y:S01]  /*71c0*/  SHF.R.U64 R0, R4, R27, R5 ;  /* 0x0000001b04007219 */ /* 0x00afe20000001205 */
[----:B------:R-:W-:Y:S01]  /*71d0*/  IMAD.MOV R13, RZ, RZ, -R13 ;  /* 0x000000ffff0d7224 */ /* 0x000fe200078e0a0d */
[----:B------:R-:W-:Y:S01]  /*71e0*/  LOP3.LUT R5, R10, R25, RZ, 0xc0, !PT ;  /* 0x000000190a057212 */ /* 0x000fe200078ec0ff */
[----:B------:R-:W-:Y:S01]  /*71f0*/  IMAD.MOV.U32 R4, RZ, RZ, 0x1 ;  /* 0x00000001ff047424 */ /* 0x000fe200078e00ff */
[----:B------:R-:W-:Y:S01]  /*7200*/  LOP3.LUT R12, R12, R7, RZ, 0xc0, !PT ;  /* 0x000000070c0c7212 */ /* 0x000fe200078ec0ff */
[----:B------:R-:W-:Y:S02]  /*7210*/  IMAD.MOV R3, RZ, RZ, -R0 ;  /* 0x000000ffff037224 */ /* 0x000fe400078e0a00 */
[----:B------:R-:W-:Y:S02]  /*7220*/  IMAD R0, R26, R0, R5 ;  /* 0x000000001a007224 */ /* 0x000fe400078e0205 */
[----:B--2---:R-:W-:-:S02]  /*7230*/  IMAD R3, R3, R30, R14 ;  /* 0x0000001e03037224 */ /* 0x004fc400078e020e */
[----:B------:R-:W-:Y:S02]  /*7240*/  @P0 IMAD R21, R15, R13, R24 ;  /* 0x0000000d0f150224 */ /* 0x000fe400078e0218 */
[----:B------:R-:W-:Y:S01]  /*7250*/  IMAD R5, R3, R20, R12 ;  /* 0x0000001403057224 */ /* 0x000fe200078e020c */
[----:B------:R-:W-:Y:S01]  /*7260*/  PRMT R3, R4, 0x7610, R3 ;  /* 0x0000761004037816 */ /* 0x000fe20000000003 */
[----:B------:R-:W-:-:S05]  /*7270*/  IMAD R0, R0, R31, R21 ;  /* 0x0000001f00007224 */ /* 0x000fca00078e0215 */
[----:B------:R-:W-:Y:S02]  /*7280*/  SEL R85, R5, R0, !P0 ;  /* 0x0000000005557207 */ /* 0x000fe40004000000 */
[----:B------:R-:W-:-:S07]  /*7290*/  SEL R0, R0, R5, !P0 ;  /* 0x0000000500007207 */ /* 0x000fce0004000000 */
.L_x_145:
[----:B------:R-:W-:Y:S01]  /*72a0*/  LOP3.LUT P0, RZ, R3, 0xff, RZ, 0xc0, !PT ;  /* 0x000000ff03ff7812 */ /* 0x000fe2000780c0ff */
[----:B------:R-:W-:-:S12]  /*72b0*/  IMAD.MOV.U32 R84, RZ, RZ, R0 ;  /* 0x000000ffff547224 */ /* 0x000fd800078e0000 */
[----:B------:R-:W-:Y:S05]  /*72c0*/  @P0 BRA `(.L_x_148) ;  /* 0xffffff9c00e00947 */ /* 0x000fea000383ffff */
[----:B------:R-:W-:Y:S05]  /*72d0*/  EXIT ;  /* 0x000000000000794d */ /* 0x000fea0003800000 */
.L_x_7:
[----:B0-----:R-:W-:Y:S01]  /*72e0*/  ULDC.64 UR4, c[0x0][0x650] ;  /* 0x0001940000047ab9 */ /* 0x001fe20000000a00 */
        /* <DEDUP_REMOVED lines=25> */
.L_x_150:
[----:B------:R-:W0:Y:S01]  /*7480*/  LDC.64 R28, c[0x0][0x640] ;  /* 0x00019000ff1c7b82 */ /* 0x000e220000000a00 */
[-CC-:B------:R-:W-:Y:S01]  /*7490*/  SHF.R.U64 R22, R12, R6.reuse, R13.reuse ;  /* 0x000000060c167219 */ /* 0x180fe2000000120d */
[----:B------:R-:W-:Y:S01]  /*74a0*/  IMAD.MOV.U32 R30, RZ, RZ, 0x1 ;  /* 0x00000001ff1e7424 */ /* 0x000fe200078e00ff */
[----:B------:R-:W-:Y:S02]  /*74b0*/  SHF.R.U32.HI R6, RZ, R6, R13 ;  /* 0x00000006ff067219 */ /* 0x000fe4000001160d */
        /* <DEDUP_REMOVED lines=8> */
[----:B------:R-:W-:Y:S01]  /*7540*/  IMAD.IADD R9, R9, 0x1, R11 ;  /* 0x0000000109097824 */ /* 0x000fe200078e020b */
[----:B0-----:R-:W-:-:S04]  /*7550*/  ISETP.NE.U32.AND P0, PT, R28, RZ, PT ;  /* 0x000000ff1c00720c */ /* 0x001fc80003f05070 */
[----:B------:R-:W-:Y:S02]  /*7560*/  ISETP.NE.AND.EX P0, PT, R29, RZ, PT, P0 ;  /* 0x000000ff1d00720c */ /* 0x000fe40003f05300 */
[----:B------:R-:W0:Y:S01]  /*7570*/  LDC R20, c[0x0][0x600] ;  /* 0x00018000ff147b82 */ /* 0x000e220000000800 */
[-CC-:B-1----:R-:W-:Y:S01]  /*7580*/  SHF.R.U64 R14, R8, R10.reuse, R9.reuse ;  /* 0x0000000a080e7219 */ /* 0x182fe20000001209 */
[----:B------:R-:W-:Y:S01]  /*7590*/  IMAD.MOV.U32 R8, RZ, RZ, -0x1 ;  /* 0xffffffffff087424 */ /* 0x000fe200078e00ff */
[----:B------:R-:W-:-:S05]  /*75a0*/  SHF.R.U32.HI R9, RZ, R10, R9 ;  /* 0x0000000aff097219 */ /* 0x000fca0000011609 */
[----:B------:R-:W1:Y:S01]  /*75b0*/  LDC R24, c[0x0][0x648] ;  /* 0x00019200ff187b82 */ /* 0x000e620000000800 */
[-CC-:B--2---:R-:W-:Y:S02]  /*75c0*/  SHF.R.U64 R23, R14, R12.reuse, R9.reuse ;  /* 0x0000000c0e177219 */ /* 0x184fe40000001209 */
[----:B------:R-:W-:-:S05]  /*75d0*/  SHF.R.U32.HI R6, RZ, R12, R9 ;  /* 0x0000000cff067219 */ /* 0x000fca0000011609 */
[----:B------:R-:W2:Y:S01]  /*75e0*/  LDC R26, c[0x0][0x638] ;  /* 0x00018e00ff1a7b82 */ /* 0x000ea20000000800 */
[-C--:B---3--:R-:W-:Y:S02]  /*75f0*/  SHF.L.U32 R8, R8, R27.reuse, RZ ;  /* 0x0000001b08087219 */ /* 0x088fe400000006ff */
[-CC-:B------:R-:W-:Y:S02]  /*7600*/  SHF.R.U64 R25, R23, R27.reuse, R6.reuse ;  /* 0x0000001b17197219 */ /* 0x180fe40000001206 */
[----:B------:R-:W-:Y:S02]  /*7610*/  LOP3.LUT R32, RZ, R8, RZ, 0x33, !PT ;  /* 0x00000008ff207212 */ /* 0x000fe400078e33ff */
[----:B------:R-:W-:Y:S01]  /*7620*/  SHF.R.U32.HI R9, RZ, R27, R6 ;  /* 0x0000001bff097219 */ /* 0x000fe20000011606 */
[----:B------:R-:W3:Y:S01]  /*7630*/  LDC R31, c[0x0][0x610] ;  /* 0x00018400ff1f7b82 */ /* 0x000ee20000000800 */
[----:B------:R-:W-:Y:S01]  /*7640*/  IMAD.MOV.U32 R8, RZ, RZ, R25 ;  /* 0x000000ffff087224 */ /* 0x000fe200078e0019 */
[----:B------:R-:W-:Y:S06]  /*7650*/  @!P0 BRA `(.L_x_151) ;  /* 0x0000000000288947 */ /* 0x000fec0003800000 */
        /* <DEDUP_REMOVED lines=10> */
.L_x_151:
[----:B------:R-:W-:Y:S02]  /*7700*/  ISETP.NE.AND P0, PT, R2, 0x1, PT ;  /* 0x000000010200780c */ /* 0x000fe40003f05270 */
[----:B-1----:R-:W-:Y:S01]  /*7710*/  SHF.R.U64 R6, R8, R24, R9 ;  /* 0x0000001808067219 */ /* 0x002fe20000001209 */
[----:B0-----:R-:W-:Y:S01]  /*7720*/  VIADD R9, R20, 0xffffffff ;  /* 0xffffffff14097836 */ /* 0x001fe20000000000 */
[----:B------:R-:W-:Y:S02]  /*7730*/  SHF.L.U32 R30, R30, R27, RZ ;  /* 0x0000001b1e1e7219 */ /* 0x000fe400000006ff */
[----:B------:R-:W-:Y:S01]  /*7740*/  LOP3.LUT R5, R23, R32, RZ, 0xc0, !PT ;  /* 0x0000002017057212 */ /* 0x000fe200078ec0ff */
[----:B------:R-:W-:-:S04]  /*7750*/  IMAD.MOV R8, RZ, RZ, -R6 ;  /* 0x000000ffff087224 */ /* 0x000fc800078e0a06 */
[----:B------:R-:W-:Y:S01]  /*7760*/  IMAD R6, R30, R6, R5 ;  /* 0x000000061e067224 */ /* 0x000fe200078e0205 */
[----:B------:R-:W-:Y:S01]  /*7770*/  LOP3.LUT R5, R14, R9, RZ, 0xc0, !PT ;  /* 0x000000090e057212 */ /* 0x000fe200078ec0ff */
[----:B------:R-:W-:Y:S02]  /*7780*/  @P0 IMAD R3, R7, R21, R4 ;  /* 0x0000001507030224 */ /* 0x000fe400078e0204 */
[----:B--2---:R-:W-:Y:S02]  /*7790*/  IMAD R4, R8, R26, R25 ;  /* 0x0000001a08047224 */ /* 0x004fe400078e0219 */
[----:B---3--:R-:W-:Y:S02]  /*77a0*/  IMAD R3, R6, R31, R3 ;  /* 0x0000001f06037224 */ /* 0x008fe400078e0203 */
[----:B------:R-:W-:Y:S02]  /*77b0*/  IMAD R4, R4, R20, R5 ;  /* 0x0000001404047224 */ /* 0x000fe400078e0205 */
[----:B------:R-:W-:-:S02]  /*77c0*/  IMAD.MOV.U32 R8, RZ, RZ, 0x1 ;  /* 0x00000001ff087424 */ /* 0x000fc400078e00ff */
[----:B------:R-:W-:Y:S01]  /*77d0*/  IMAD.MOV.U32 R6, RZ, RZ, R22 ;  /* 0x000000ffff067224 */ /* 0x000fe200078e0016 */
[----:B------:R-:W-:Y:S02]  /*77e0*/  SEL R20, R4, R3, !P0 ;  /* 0x0000000304147207 */ /* 0x000fe40004000000 */
[----:B------:R-:W-:-:S07]  /*77f0*/  SEL R13, R3, R4, !P0 ;  /* 0x00000004030d7207 */ /* 0x000fce0004000000 */
.L_x_149:
[----:B------:R-:W-:-:S08]  /*7800*/  NOP ;  /* 0x0000000000007918 */ /* 0x000fd00000000000 */
[----:B------:R-:W0:-:S00]  /*7810*/  USETMAXREG.DEALLOC.CTAPOOL 0x28 ;  /* 0x00000028000079c8 */ /* 0x000e0000080e0500 */
[----:B0-----:R-:W-:-:S13]  /*7820*/  ISETP.NE.AND P0, PT, R0, RZ, PT ;  /* 0x000000ff0000720c */ /* 0x001fda0003f05270 */
[----:B------:R-:W-:Y:S05]  /*7830*/  @P0 EXIT ;  /* 0x000000000000094d */ /* 0x000fea0003800000 */
[----:B------:R-:W-:Y:S01]  /*7840*/  LOP3.LUT P0, RZ, R8, 0xff, RZ, 0xc0, !PT ;  /* 0x000000ff08ff7812 */ /* 0x000fe2000780c0ff */
[----:B------:R-:W-:Y:S02]  /*7850*/  IMAD.MOV.U32 R0, RZ, RZ, 0x1 ;  /* 0x00000001ff007424 */ /* 0x000fe400078e00ff */
[----:B------:R-:W-:-:S10]  /*7860*/  IMAD.MOV.U32 R3, RZ, RZ, RZ ;  /* 0x000000ffff037224 */ /* 0x000fd400078e00ff */
[----:B------:R-:W-:Y:S05]  /*7870*/  @!P0 BRA `(.L_x_152) ;  /* 0x0000000c00448947 */ /* 0x000fea0003800000 */
[----:B------:R-:W0:Y:S01]  /*7880*/  LDC R0, c[0x0][0x28c] ;  /* 0x0000a300ff007b82 */ /* 0x000e220000000800 */
[----:B------:R-:W1:Y:S01]  /*7890*/  S2R R9, SR_CgaCtaId ;  /* 0x0000000000097919 */ /* 0x000e620000008800 */
[----:B------:R-:W-:Y:S01]  /*78a0*/  ULDC UR5, c[0x0][0x600] ;  /* 0x0001800000057ab9 */ /* 0x000fe20000000800 */
[----:B------:R-:W-:Y:S01]  /*78b0*/  ULDC UR4, c[0x0][0xc] ;  /* 0x0000030000047ab9 */ /* 0x000fe20000000800 */
[----:B------:R-:W-:Y:S01]  /*78c0*/  UIADD3 UR16, UR5, -0x1, URZ ;  /* 0xffffffff05107890 */ /* 0x000fe2000fffe03f */
[----:B------:R-:W-:Y:S01]  /*78d0*/  BSSY B0, `(.L_x_152) ;  /* 0x00000cb000007945 */ /* 0x000fe20003800000 */
[----:B------:R-:W-:Y:S01]  /*78e0*/  ULDC UR6, c[0x0][0x658] ;  /* 0x0001960000067ab9 */ /* 0x000fe20000000800 */
[----:B------:R-:W-:Y:S01]  /*78f0*/  ULDC UR5, c[0x0][0x10] ;  /* 0x0000040000057ab9 */ /* 0x000fe20000000800 */
[----:B------:R-:W-:Y:S01]  /*7900*/  UMOV UR7, 0xffffffff ;  /* 0xffffffff00077882 */ /* 0x000fe20000000000 */
[----:B------:R-:W-:Y:S01]  /*7910*/  UMOV UR8, 0x1 ;  /* 0x0000000100087882 */ /* 0x000fe20000000000 */
[----:B------:R-:W-:Y:S01]  /*7920*/  UIMAD.WIDE.U32 UR4, UR4, UR5, URZ ;  /* 0x00000005040472a5 */ /* 0x000fe2000f8e003f */
[----:B------:R-:W-:Y:S01]  /*7930*/  IMAD.MOV.U32 R11, RZ, RZ, 0x1 ;  /* 0x00000001ff0b7424 */ /* 0x000fe200078e00ff */
[----:B------:R-:W-:Y:S01]  /*7940*/  USHF.L.U32 UR7, UR7, UR6, URZ ;  /* 0x0000000607077299 */ /* 0x000fe2000800063f */
[----:B------:R-:W-:Y:S01]  /*7950*/  LOP3.LUT R8, R19, 0x2, RZ, 0xfc, !PT ;  /* 0x0000000213087812 */ /* 0x000fe200078efcff */
[----:B------:R-:W-:-:S02]  /*7960*/  USHF.L.U32 UR18, UR8, UR6, URZ ;  /* 0x0000000608127299 */ /* 0x000fc4000800063f */
[----:B------:R-:W-:Y:S01]  /*7970*/  ULOP3.LUT UR17, URZ, UR7, URZ, 0x33, !UPT ;  /* 0x000000073f117292 */ /* 0x000fe2000f8e333f */
[----:B------:R-:W-:Y:S01]  /*7980*/  ULDC UR6, c[0x0][0x14] ;  /* 0x0000050000067ab9 */ /* 0x000fe20000000800 */
[----:B------:R-:W-:Y:S01]  /*7990*/  ULDC.64 UR22, c[0x0][0x198] ;  /* 0x0000660000167ab9 */ /* 0x000fe20000000a00 */
[----:B------:R-:W-:Y:S02]  /*79a0*/  UIMAD.WIDE.U32 UR20, UR4, UR6, URZ ;  /* 0x00000006041472a5 */ /* 0x000fe4000f8e003f */
[----:B------:R-:W-:Y:S01]  /*79b0*/  UIMAD UR13, UR5, UR6, URZ ;  /* 0x00000006050d72a4 */ /* 0x000fe2000f8e023f */
[----:B0-----:R-:W-:-:S03]  /*79c0*/  VIADD R0, R0, 0x3f ;  /* 0x0000003f00007836 */ /* 0x001fc60000000000 */
[----:B------:R-:W-:Y:S02]  /*79d0*/  UIADD3 UR13, UR21, UR13, URZ ;  /* 0x0000000d150d7290 */ /* 0x000fe4000fffe03f */
[----:B------:R-:W-:-:S04]  /*79e0*/  SHF.R.S32.HI R3, RZ, 0x1f, R0 ;  /* 0x0000001fff037819 */ /* 0x000fc80000011400 */
[----:B------:R-:W-:Y:S01]  /*79f0*/  LEA.HI R3, R3, R0, RZ, 0x6 ;  /* 0x0000000003037211 */ /* 0x000fe200078f30ff */
[----:B------:R-:W-:Y:S01]  /*7a00*/  IMAD.MOV.U32 R0, RZ, RZ, 0x1 ;  /* 0x00000001ff007424 */ /* 0x000fe200078e00ff */
[----:B-1----:R-:W-:Y:S02]  /*7a10*/  LOP3.LUT R9, R9, 0x1, RZ, 0xc0, !PT ;  /* 0x0000000109097812 */ /* 0x002fe400078ec0ff */
[----:B------:R-:W-:Y:S01]  /*7a20*/  SHF.R.S32.HI R10, RZ, 0x6, R3 ;  /* 0x00000006ff0a7819 */ /* 0x000fe20000011403 */
[----:B------:R-:W-:-:S04]  /*7a30*/  IMAD.MOV.U32 R3, RZ, RZ, RZ ;  /* 0x000000ffff037224 */ /* 0x000fc800078e00ff */
[----:B------:R-:W-:-:S07]  /*7a40*/  VIADD R12, R10, 0x1 ;  /* 0x000000010a0c7836 */ /* 0x000fce0000000000 */
.L_x_163:
[----:B------:R-:W-:-:S03]  /*7a50*/  UMOV UR4, 0xffffffff ;  /* 0xffffffff00047882 */ /* 0x000fc60000000000 */
[----:B------:R-:W-:Y:S05]  /*7a60*/  BRA.DIV UR4, `(.L_x_153) ;  /* 0x0000001204207947 */ /* 0x000fea000b800000 */
[----:B------:R-:W-:-:S13]  /*7a70*/  ELECT P6, URZ, PT ;  /* 0x00000000003f782f */ /* 0x000fda00038c0000 */
.L_x_177:
[----:B------:R-:W0:Y:S01]  /*7a80*/  LDC R4, c[0x0][0x28c] ;  /* 0x0000a300ff047b82 */ /* 0x000e220000000800 */
[----:B------:R-:W-:Y:S01]  /*7a90*/  BSSY B1, `(.L_x_154) ;  /* 0x000003a000017945 */ /* 0x000fe20003800000 */
[----:B0-----:R-:W-:-:S13]  /*7aa0*/  ISETP.LT.OR P6, PT, R4, 0x1, !P6 ;  /* 0x000000010400780c */ /* 0x001fda00077c1670 */
[----:B------:R-:W-:Y:S05]  /*7ab0*/  @P6 BRA `(.L_x_155) ;  /* 0x0000000000dc6947 */ /* 0x000fea0003800000 */
[----:B------:R-:W-:Y:S02]  /*7ac0*/  IMAD R20, R20, 0x2, R9 ;  /* 0x0000000214147824 */ /* 0x000fe400078e0209 */
[----:B------:R-:W-:Y:S02]  /*7ad0*/  IMAD.SHL.U32 R21, R13, 0x80, RZ ;  /* 0x000000800d157824 */ /* 0x000fe400078e00ff */
[----:B------:R-:W-:Y:S02]  /*7ae0*/  IMAD.MOV.U32 R22, RZ, RZ, RZ ;  /* 0x000000ffff167224 */ /* 0x000fe400078e00ff */
[----:B------:R-:W-:Y:S02]  /*7af0*/  IMAD.MOV.U32 R4, RZ, RZ, R12 ;  /* 0x000000ffff047224 */ /* 0x000fe400078e000c */
[----:B------:R-:W-:Y:S02]  /*7b00*/  IMAD.MOV.U32 R5, RZ, RZ, R0 ;  /* 0x000000ffff057224 */ /* 0x000fe400078e0000 */
[----:B------:R-:W-:-:S02]  /*7b10*/  IMAD.MOV.U32 R14, RZ, RZ, R3 ;  /* 0x000000ffff0e7224 */ /* 0x000fc400078e0003 */
[----:B------:R-:W-:-:S07]  /*7b20*/  IMAD R15, R20, 0x38, RZ ;  /* 0x00000038140f7824 */ /* 0x000fce00078e02ff */
.L_x_158:
[----:B------:R-:W0:Y:S01]  /*7b30*/  S2R R20, SR_CgaCtaId ;  /* 0x0000000000147919 */ /* 0x000e220000008800 */
[----:B------:R-:W-:Y:S02]  /*7b40*/  MOV R7, 0x400 ;  /* 0x0000040000077802 */ /* 0x000fe40000000f00 */
[----:B------:R-:W-:-:S13]  /*7b50*/  LOP3.LUT P1, RZ, R18, 0x7f, RZ, 0xc0, !PT ;  /* 0x0000007f12ff7812 */ /* 0x000fda000782c0ff */
[----:B------:R-:W1:Y:S01]  /*7b60*/  @!P1 LDC R13, c[0x0][0x500] ;  /* 0x00014000ff0d9b82 */ /* 0x000e620000000800 */
[----:B0-----:R-:W-:Y:S02]  /*7b70*/  LEA R23, R20, R7, 0x18 ;  /* 0x0000000714177211 */ /* 0x001fe400078ec0ff */
[----:B------:R-:W-:-:S03]  /*7b80*/  SHF.L.U32 R7, R5, 0x1f, RZ ;  /* 0x0000001f05077819 */ /* 0x000fc600000006ff */
[----:B------:R-:W-:-:S04]  /*7b90*/  IMAD R20, R14, 0x8, R23 ;  /* 0x000000080e147824 */ /* 0x000fc800078e0217 */
[----:B------:R-:W0:Y:S02]  /*7ba0*/  SYNCS.PHASECHK.TRANS64.TRYWAIT P0, [R20+URZ+0x38], R7 ;  /* 0x00003807140075a7 */ /* 0x000e24000800017f */
[----:B01----:R-:W-:Y:S05]  /*7bb0*/  @!P0 BRA `(.L_x_156) ;  /* 0x0000000c00ec8947 */ /* 0x003fea0003800000 */
.L_x_178:
[----:B0-----:R-:W-:Y:S01]  /*7bc0*/  PRMT R7, R8, 0x9910, RZ ;  /* 0x0000991008077816 */ /* 0x001fe200000000ff */
[----:B------:R0:W-:Y:S03]  /*7bd0*/  @!P1 SYNCS.ARRIVE.TRANS64 RZ, [R20+URZ], R13 ;  /* 0x0000000d14ff99a7 */ /* 0x0001e6000800003f */
[----:B------:R-:W-:-:S13]  /*7be0*/  ISETP.NE.AND P0, PT, R7, 0x2, PT ;  /* 0x000000020700780c */ /* 0x000fda0003f05270 */
[----:B0-----:R-:W-:Y:S05]  /*7bf0*/  @P0 BRA `(.L_x_157) ;  /* 0x0000000000040947 */ /* 0x001fea0003800000 */
[----:B------:R-:W-:Y:S01]  /*7c00*/  BPT.TRAP 0x1 ;  /* 0x000000040000795c */ /* 0x000fe20000300000 */
.L_x_157:
[----:B------:R-:W-:Y:S01]  /*7c10*/  IMAD R7, R14, 0x2, R9 ;  /* 0x000000020e077824 */ /* 0x000fe200078e0209 */
[----:B------:R-:W-:Y:S01]  /*7c20*/  R2UR UR9, R20 ;  /* 0x00000000140972ca */ /* 0x000fe200000e0000 */
[--C-:B------:R-:W-:Y:S01]  /*7c30*/  IMAD R13, R14, 0x4000, R23.reuse ;  /* 0x000040000e0d7824 */ /* 0x100fe200078e0217 */
[----:B------:R-:W-:Y:S01]  /*7c40*/  UIADD3 UR4, UP0, UR22, 0xf0, URZ ;  /* 0x000000f016047890 */ /* 0x000fe2000ff1e03f */
[----:B------:R-:W-:Y:S01]  /*7c50*/  IMAD R7, R7, 0xe00, RZ ;  /* 0x00000e0007077824 */ /* 0x000fe200078e02ff */
[----:B------:R-:W-:Y:S01]  /*7c60*/  R2UR UR11, R21 ;  /* 0x00000000150b72ca */ /* 0x000fe200000e0000 */
[----:B------:R-:W-:Y:S01]  /*7c70*/  VIADD R4, R4, 0xffffffff ;  /* 0xffffffff04047836 */ /* 0x000fe20000000000 */
[----:B------:R-:W-:Y:S01]  /*7c80*/  R2UR UR5, R13 ;  /* 0x000000000d0572ca */ /* 0x000fe200000e0000 */
[----:B------:R-:W-:Y:S01]  /*7c90*/  IMAD R7, R7, 0x2, R23 ;  /* 0x0000000207077824 */ /* 0x000fe200078e0217 */
[----:B------:R-:W-:Y:S01]  /*7ca0*/  R2UR UR10, R22 ;  /* 0x00000000160a72ca */ /* 0x000fe200000e0000 */
[----:B------:R-:W-:Y:S01]  /*7cb0*/  UIADD3 UR24, UP1, UR22, 0x1f0, URZ ;  /* 0x000001f016187890 */ /* 0x000fe2000ff3e03f */
[----:B------:R-:W-:Y:S01]  /*7cc0*/  R2UR UR12, R6 ;  /* 0x00000000060c72ca */ /* 0x000fe200000e0000 */
[----:B------:R-:W-:Y:S01]  /*7cd0*/  VIADD R14, R14, 0x1 ;  /* 0x000000010e0e7836 */ /* 0x000fe20000000000 */
[----:B------:R-:W-:Y:S01]  /*7ce0*/  R2UR UR8, R7 ;  /* 0x00000000070872ca */ /* 0x000fe200000e0000 */
[----:B------:R-:W-:Y:S01]  /*7cf0*/  UIADD3.X UR25, URZ, UR23, URZ, UP1, !UPT ;  /* 0x000000173f197290 */ /* 0x000fe20008ffe43f */
[----:B------:R-:W-:Y:S01]  /*7d00*/  R2UR UR19, R15 ;  /* 0x000000000f1372ca */ /* 0x000fe200000e0000 */
[----:B------:R-:W-:Y:S01]  /*7d10*/  UMOV UR6, 0x0 ;  /* 0x0000000000067882 */ /* 0x000fe20000000000 */
[----:B------:R-:W-:Y:S01]  /*7d20*/  ISETP.GT.AND P1, PT, R4, 0x1, PT ;  /* 0x000000010400780c */ /* 0x000fe20003f24270 */
[----:B------:R-:W-:Y:S01]  /*7d30*/  UMOV UR7, 0x10000000 ;  /* 0x1000000000077882 */ /* 0x000fe20000000000 */
[----:B------:R-:W-:Y:S01]  /*7d40*/  ISETP.NE.AND P0, PT, R14, 0x7, PT ;  /* 0x000000070e00780c */ /* 0x000fe20003f05270 */
[----:B------:R-:W-:Y:S01]  /*7d50*/  UIADD3 UR14, UR5, 0x180, URZ ;  /* 0x00000180050e7890 */ /* 0x000fe2000fffe03f */
[----:B------:R-:W-:Y:S01]  /*7d60*/  VIADD R22, R22, 0x40 ;  /* 0x0000004016167836 */ /* 0x000fe20000000000 */
[----:B------:R-:W-:Y:S01]  /*7d70*/  UIADD3.X UR5, URZ, UR23, URZ, UP0, !UPT ;  /* 0x000000173f057290 */ /* 0x000fe200087fe43f */
[----:B------:R-:W-:Y:S01]  /*7d80*/  SEL R20, RZ, 0x1, P0 ;  /* 0x00000001ff147807 */ /* 0x000fe20000000000 */
[----:B------:R-:W-:Y:S01]  /*7d90*/  UMOV UR26, 0x30000 ;  /* 0x00030000001a7882 */ /* 0x000fe20000000000 */
[----:B------:R-:W-:Y:S01]  /*7da0*/  SEL R14, R14, RZ, P0 ;  /* 0x000000ff0e0e7207 */ /* 0x000fe20000000000 */
[----:B------:R-:W-:Y:S01]  /*7db0*/  UIADD3 UR15, UR8, 0x1c180, URZ ;  /* 0x0001c180080f7890 */ /* 0x000fe2000fffe03f */
[----:B------:R-:W-:-:S02]  /*7dc0*/  LOP3.LUT R5, R5, R20, RZ, 0x3c, !PT ;  /* 0x0000001405057212 */ /* 0x000fc400078e3cff */
[----:B------:R-:W-:Y:S02]  /*7dd0*/  UMOV UR8, UR14 ;  /* 0x0000000e00087c82 */ /* 0x000fe40008000000 */
[----:B------:R0:W-:Y:S02]  /*7de0*/  UTMALDG.3D [UR8], [UR4], desc[UR6] ;  /* 0x00000608040075b4 */ /* 0x0001e40008011000 */
[----:B0-----:R-:W-:Y:S01]  /*7df0*/  UMOV UR8, UR15 ;  /* 0x0000000f00087c82 */ /* 0x001fe20008000000 */
[----:B------:R-:W-:Y:S02]  /*7e00*/  UMOV UR11, UR19 ;  /* 0x00000013000b7c82 */ /* 0x000fe40008000000 */
[----:B------:R0:W-:Y:S02]  /*7e10*/  UTMALDG.3D.MULTICAST [UR8], [UR24], UR26, desc[UR6] ;  /* 0x00000608180073b4 */ /* 0x0001e4000801181a */
[----:B0-----:R-:W-:Y:S05]  /*7e20*/  @P1 BRA `(.L_x_158) ;  /* 0xfffffffc00401947 */ /* 0x001fea000383ffff */
.L_x_155:
[----:B------:R-:W-:Y:S05]  /*7e30*/  BSYNC B1 ;  /* 0x0000000000017941 */ /* 0x000fea0003800000 */
.L_x_154:
[----:B------:R-:W-:Y:S01]  /*7e40*/  LOP3.LUT P1, RZ, R11, 0xff, RZ, 0xc0, !PT ;  /* 0x000000ff0bff7812 */ /* 0x000fe2000782c0ff */
[C---:B------:R-:W-:Y:S01]  /*7e50*/  IMAD.IADD R6, R10.reuse, 0x1, R3 ;  /* 0x000000010a067824 */ /* 0x040fe200078e0203 */
[----:B------:R-:W-:Y:S01]  /*7e60*/  ULDC.64 UR4, c[0x0][0x650] ;  /* 0x0001940000047ab9 */ /* 0x000fe20000000a00 */
[----:B------:R-:W-:Y:S01]  /*7e70*/  ISETP.GE.U32.AND P2, PT, R10, 0x7, PT ;  /* 0x000000070a00780c */ /* 0x000fe20003f46070 */
[----:B------:R-:W-:Y:S01]  /*7e80*/  BSSY B1, `(.L_x_159) ;  /* 0x000006d000017945 */ /* 0x000fe20003800000 */
[C---:B------:R-:W-:Y:S01]  /*7e90*/  IMAD.WIDE.U32 R4, R6.reuse, 0x24924925, RZ ;  /* 0x2492492506047825 */ /* 0x040fe200078e00ff */
[C---:B------:R-:W-:Y:S02]  /*7ea0*/  ISETP.GT.U32.AND P0, PT, R6.reuse, 0x6, PT ;  /* 0x000000060600780c */ /* 0x040fe40003f04070 */
[----:B------:R-:W-:Y:S01]  /*7eb0*/  PRMT R11, RZ, 0x7610, R11 ;  /* 0x00007610ff0b7816 */ /* 0x000fe2000000000b */
[----:B------:R-:W-:Y:S01]  /*7ec0*/  IMAD.IADD R4, R6, 0x1, -R5 ;  /* 0x0000000106047824 */ /* 0x000fe200078e0a05 */
[----:B------:R-:W-:Y:S01]  /*7ed0*/  ISETP.LT.U32.AND P0, PT, R10, 0x7, P0 ;  /* 0x000000070a00780c */ /* 0x000fe20000701070 */
[----:B------:R-:W-:-:S02]  /*7ee0*/  IMAD.MOV.U32 R13, RZ, RZ, -0x1 ;  /* 0xffffffffff0d7424 */ /* 0x000fc400078e00ff */
[----:B------:R-:W0:Y:S01]  /*7ef0*/  @P1 S2R R14, SR_CgaCtaId ;  /* 0x00000000000e1919 */ /* 0x000e220000008800 */
[----:B------:R-:W-:Y:S01]  /*7f00*/  @P1 MOV R3, 0x400 ;  /* 0x0000040000031802 */ /* 0x000fe20000000f00 */
[----:B------:R-:W-:Y:S01]  /*7f10*/  IMAD.MOV.U32 R20, RZ, RZ, -0x1 ;  /* 0xffffffffff147424 */ /* 0x000fe200078e00ff */
[----:B------:R-:W-:Y:S02]  /*7f20*/  LEA.HI R4, R4, R5, RZ, 0x1f ;  /* 0x0000000504047211 */ /* 0x000fe400078ff8ff */
[----:B0-----:R-:W-:Y:S02]  /*7f30*/  @P1 LEA R14, R14, R3, 0x18 ;  /* 0x000000030e0e1211 */ /* 0x001fe400078ec0ff */
[----:B------:R-:W-:Y:S02]  /*7f40*/  SEL R3, RZ, 0x1, !P0 ;  /* 0x00000001ff037807 */ /* 0x000fe40004000000 */
[----:B------:R-:W-:Y:S01]  /*7f50*/  IADD3 R16, P0, R16, UR20, RZ ;  /* 0x0000001410107c10 */ /* 0x000fe2000ff1e0ff */
[----:B------:R0:W-:Y:S01]  /*7f60*/  @P1 SYNCS.ARRIVE.TRANS64.A1T0 RZ, [R14+URZ+0x88], RZ ;  /* 0x000088ff0eff19a7 */ /* 0x0001e2000810003f */
[----:B------:R-:W-:-:S02]  /*7f70*/  LOP3.LUT R0, R0, R3, RZ, 0x3c, !PT ;  /* 0x0000000300007212 */ /* 0x000fc400078e3cff */
[----:B------:R-:W-:Y:S02]  /*7f80*/  IADD3.X R17, R17, UR13, RZ, P0, !PT ;  /* 0x0000000d11117c10 */ /* 0x000fe400087fe4ff */
[----:B------:R-:W-:Y:S02]  /*7f90*/  ISETP.GE.U32.AND P0, PT, R16, UR4, PT ;  /* 0x0000000410007c0c */ /* 0x000fe4000bf06070 */
[----:B------:R-:W-:Y:S02]  /*7fa0*/  SHF.R.U32.HI R3, RZ, 0x2, R4 ;  /* 0x00000002ff037819 */ /* 0x000fe40000011604 */
[----:B------:R-:W-:Y:S02]  /*7fb0*/  ISETP.GE.U32.AND.EX P0, PT, R17, UR5, PT, P0 ;  /* 0x0000000511007c0c */ /* 0x000fe4000bf06100 */
[----:B------:R-:W-:Y:S01]  /*7fc0*/  @P2 LOP3.LUT R0, R0, 0x1, R3, 0x78, !PT ;  /* 0x0000000100002812 */ /* 0x000fe200078e7803 */
[----:B------:R-:W-:Y:S01]  /*7fd0*/  IMAD R3, R3, -0x7, R6 ;  /* 0xfffffff903037824 */ /* 0x000fe200078e0206 */
[----:B------:R-:W-:Y:S01]  /*7fe0*/  PRMT R4, RZ, 0x7610, R4 ;  /* 0x00007610ff047816 */ /* 0x000fe20000000004 */
[----:B------:R-:W-:-:S08]  /*7ff0*/  IMAD.MOV.U32 R6, RZ, RZ, -0x1 ;  /* 0xffffffffff067424 */ /* 0x000fd000078e00ff */
[----:B0-----:R-:W-:Y:S05]  /*8000*/  @P0 BRA `(.L_x_160) ;  /* 0x0000000400500947 */ /* 0x001fea0003800000 */
[----:B------:R-:W0:Y:S01]  /*8010*/  S2R R15, SR_CTAID.X ;  /* 0x00000000000f7919 */ /* 0x000e220000002500 */
[----:B------:R-:W-:Y:S01]  /*8020*/  ULDC.64 UR4, c[0x0][0x628] ;  /* 0x00018a0000047ab9 */ /* 0x000fe20000000a00 */
[----:B------:R-:W1:Y:S01]  /*8030*/  LDC R20, c[0x0][0x144] ;  /* 0x00005100ff147b82 */ /* 0x000e620000000800 */
[----:B------:R-:W-:Y:S01]  /*8040*/  ISETP.NE.U32.AND P0, PT, RZ, UR4, PT ;  /* 0x00000004ff007c0c */ /* 0x000fe2000bf05070 */
[----:B------:R-:W2:Y:S01]  /*8050*/  S2R R13, SR_CTAID.Y ;  /* 0x00000000000d7919 */ /* 0x000ea20000002600 */
[----:B------:R-:W-:Y:S01]  /*8060*/  ULDC UR7, c[0x0][0x630] ;  /* 0x00018c0000077ab9 */ /* 0x000fe20000000800 */
[----:B------:R-:W-:Y:S01]  /*8070*/  ULDC UR8, c[0x0][0x150] ;  /* 0x0000540000087ab9 */ /* 0x000fe20000000800 */
[----:B------:R-:W-:Y:S01]  /*8080*/  ISETP.NE.AND.EX P0, PT, RZ, UR5, PT, P0 ;  /* 0x00000005ff007c0c */ /* 0x000fe2000bf05300 */
[----:B------:R-:W-:Y:S02]  /*8090*/  IMAD.MOV.U32 R4, RZ, RZ, R16 ;  /* 0x000000ffff047224 */ /* 0x000fe400078e0010 */
[----:B------:R-:W-:Y:S01]  /*80a0*/  IMAD.MOV.U32 R5, RZ, RZ, R17 ;  /* 0x000000ffff057224 */ /* 0x000fe200078e0011 */
[----:B0-----:R-:W-:-:S09]  /*80b0*/  I2FP.F32.U32 R22, R15 ;  /* 0x0000000f00167245 */ /* 0x001fd20000201000 */
[----:B------:R-:W-:Y:S05]  /*80c0*/  @!P0 BRA `(.L_x_161) ;  /* 0x0000000000288947 */ /* 0x000fea0003800000 */
[----:B------:R-:W-:Y:S02]  /*80d0*/  ULDC UR6, c[0x0][0x634] ;  /* 0x00018d0000067ab9 */ /* 0x000fe40000000800 */
[----:B------:R-:W-:-:S05]  /*80e0*/  IADD3 R5, P0, R16, UR6, RZ ;  /* 0x0000000610057c10 */ /* 0x000fca000ff1e0ff */
[----:B------:R-:W-:-:S04]  /*80f0*/  IMAD.X R21, RZ, RZ, R17, P0 ;  /* 0x000000ffff157224 */ /* 0x000fc800000e0611 */
[----:B------:R-:W-:-:S04]  /*8100*/  IMAD.WIDE.U32 R6, R21, UR4, RZ ;  /* 0x0000000415067c25 */ /* 0x000fc8000f8e00ff */
[----:B------:R-:W-:-:S04]  /*8110*/  IMAD.WIDE.U32 R6, P0, R5, UR5, R6 ;  /* 0x0000000505067c25 */ /* 0x000fc8000f800006 */
[----:B------:R-:W-:-:S04]  /*8120*/  IMAD.WIDE.U32 R4, R5, UR4, RZ ;  /* 0x0000000405047c25 */ /* 0x000fc8000f8e00ff */
[----:B------:R-:W-:Y:S01]  /*8130*/  IMAD.MOV.U32 R4, RZ, RZ, R7 ;  /* 0x000000ffff047224 */ /* 0x000fe200078e0007 */
[----:B------:R-:W-:Y:S01]  /*8140*/  IADD3 RZ, P1, R5, R6, RZ ;  /* 0x0000000605ff7210 */ /* 0x000fe20007f3e0ff */
[----:B------:R-:W-:-:S04]  /*8150*/  IMAD.X R5, RZ, RZ, RZ, P0 ;  /* 0x000000ffff057224 */ /* 0x000fc800000e06ff */
[----:B------:R-:W-:-:S08]  /*8160*/  IMAD.WIDE.U32.X R4, R21, UR5, R4, P1 ;  /* 0x0000000515047c25 */ /* 0x000fd000088e0404 */
.L_x_161:
[----:B------:R-:W-:Y:S01]  /*8170*/  FMUL R22, R22, UR8 ;  /* 0x0000000816167c20 */ /* 0x000fe20008400000 */
[--C-:B------:R-:W-:Y:S01]  /*8180*/  SHF.R.U64 R14, R4, UR7, R5.reuse ;  /* 0x00000007040e7c19 */ /* 0x100fe20008001205 */
[----:B------:R-:W-:Y:S01]  /*8190*/  ULDC.64 UR4, c[0x0][0x620] ;  /* 0x0001880000047ab9 */ /* 0x000fe20000000a00 */
[----:B------:R-:W-:Y:S01]  /*81a0*/  SHF.R.U32.HI R4, RZ, UR7, R5 ;  /* 0x00000007ff047c19 */ /* 0x000fe20008011605 */
[----:B------:R-:W-:Y:S01]  /*81b0*/  ULDC.64 UR6, c[0x0][0x640] ;  /* 0x0001900000067ab9 */ /* 0x000fe20000000a00 */
[----:B------:R-:W-:Y:S01]  /*81c0*/  IADD3 R5, P0, RZ, -R14, RZ ;  /* 0x8000000eff057210 */ /* 0x000fe20007f1e0ff */
[----:B------:R-:W0:Y:S04]  /*81d0*/  F2I.U32.TRUNC.NTZ R22, R22 ;  /* 0x0000001600167305 */ /* 0x000e28000020f000 */
[----:B------:R-:W-:Y:S01]  /*81e0*/  IMAD.X R4, RZ, RZ, ~R4, P0 ;  /* 0x000000ffff047224 */ /* 0x000fe200000e0e04 */
[----:B------:R-:W-:-:S03]  /*81f0*/  ISETP.NE.U32.AND P0, PT, RZ, UR6, PT ;  /* 0x00000006ff007c0c */ /* 0x000fc6000bf05070 */
[----:B------:R-:W-:Y:S01]  /*8200*/  IMAD R4, R4, UR4, RZ ;  /* 0x0000000404047c24 */ /* 0x000fe2000f8e02ff */
[----:B------:R-:W-:-:S03]  /*8210*/  ISETP.NE.AND.EX P0, PT, RZ, UR7, PT, P0 ;  /* 0x00000007ff007c0c */ /* 0x000fc6000bf05300 */
[C---:B------:R-:W-:Y:S01]  /*8220*/  IMAD R7, R5.reuse, UR5, R4 ;  /* 0x0000000505077c24 */ /* 0x040fe2000f8e0204 */
[----:B------:R-:W-:Y:S01]  /*8230*/  ULDC UR5, c[0x0][0x154] ;  /* 0x0000550000057ab9 */ /* 0x000fe20000000800 */
[----:B------:R-:W-:Y:S01]  /*8240*/  IMAD.WIDE.U32 R4, R5, UR4, R16 ;  /* 0x0000000405047c25 */ /* 0x000fe2000f8e0010 */
[----:B------:R-:W-:-:S03]  /*8250*/  ULDC UR4, c[0x0][0x618] ;  /* 0x0001860000047ab9 */ /* 0x000fc60000000800 */
[----:B0-----:R-:W-:Y:S02]  /*8260*/  IMAD.MOV R6, RZ, RZ, -R22 ;  /* 0x000000ffff067224 */ /* 0x001fe400078e0a16 */
[----:B------:R-:W-:Y:S02]  /*8270*/  IMAD.IADD R5, R5, 0x1, R7 ;  /* 0x0000000105057824 */ /* 0x000fe400078e0207 */
[----:B-1----:R-:W-:Y:S01]  /*8280*/  IMAD R15, R20, R6, R15 ;  /* 0x00000006140f7224 */ /* 0x002fe200078e020f */
[----:B--2---:R-:W-:Y:S01]  /*8290*/  I2FP.F32.U32 R6, R13 ;  /* 0x0000000d00067245 */ /* 0x004fe20000201000 */
[----:B------:R-:W0:Y:S01]  /*82a0*/  LDC R20, c[0x0][0x148] ;  /* 0x00005200ff147b82 */ /* 0x000e220000000800 */
[--C-:B------:R-:W-:Y:S02]  /*82b0*/  SHF.R.U64 R21, R4, UR4, R5.reuse ;  /* 0x0000000404157c19 */ /* 0x100fe40008001205 */
[----:B------:R-:W-:Y:S01]  /*82c0*/  SHF.R.U32.HI R4, RZ, UR4, R5 ;  /* 0x00000004ff047c19 */ /* 0x000fe20008011605 */
[----:B------:R-:W-:Y:S01]  /*82d0*/  FMUL R6, R6, UR5 ;  /* 0x0000000506067c20 */ /* 0x000fe20008400000 */
[----:B------:R-:W-:-:S02]  /*82e0*/  ULDC UR4, c[0x0][0x608] ;  /* 0x0001820000047ab9 */ /* 0x000fc40000000800 */
[--C-:B------:R-:W-:Y:S01]  /*82f0*/  SHF.R.U64 R23, R21, UR4, R4.reuse ;  /* 0x0000000415177c19 */ /* 0x100fe20008001204 */
[----:B------:R1:W2:Y:S01]  /*8300*/  F2I.U32.TRUNC.NTZ R24, R6 ;  /* 0x0000000600187305 */ /* 0x0002a2000020f000 */
[----:B------:R-:W-:Y:S01]  /*8310*/  SHF.R.U32.HI R4, RZ, UR4, R4 ;  /* 0x00000004ff047c19 */ /* 0x000fe20008011604 */
[----:B------:R-:W-:-:S03]  /*8320*/  ULDC UR4, c[0x0][0x658] ;  /* 0x0001960000047ab9 */ /* 0x000fc60000000800 */
[--C-:B------:R-:W-:Y:S02]  /*8330*/  SHF.R.U64 R22, R23, UR4, R4.reuse ;  /* 0x0000000417167c19 */ /* 0x100fe40008001204 */
[----:B------:R-:W-:-:S03]  /*8340*/  SHF.R.U32.HI R25, RZ, UR4, R4 ;  /* 0x00000004ff197c19 */ /* 0x000fc60008011604 */
[----:B------:R-:W-:Y:S02]  /*8350*/  IMAD.MOV.U32 R4, RZ, RZ, R22 ;  /* 0x000000ffff047224 */ /* 0x000fe400078e0016 */
[----:B------:R-:W-:Y:S01]  /*8360*/  IMAD.MOV.U32 R5, RZ, RZ, R25 ;  /* 0x000000ffff057224 */ /* 0x000fe200078e0019 */
[----:B-1----:R-:W-:Y:S06]  /*8370*/  @!P0 BRA `(.L_x_162) ;  /* 0x0000000000288947 */ /* 0x002fec0003800000 */
        /* <DEDUP_REMOVED lines=10> */
.L_x_162:
[----:B------:R-:W-:Y:S01]  /*8420*/  ISETP.NE.AND P0, PT, R2, 0x1, PT ;  /* 0x000000010200780c */ /* 0x000fe20003f05270 */
[----:B------:R-:W-:Y:S01]  /*8430*/  ULDC UR4, c[0x0][0x648] ;  /* 0x0001920000047ab9 */ /* 0x000fe20000000800 */
[----:B------:R-:W-:Y:S01]  /*8440*/  LOP3.LUT R23, R23, UR17, RZ, 0xc0, !PT ;  /* 0x0000001117177c12 */ /* 0x000fe2000f8ec0ff */
[----:B--2---:R-:W-:Y:S01]  /*8450*/  IMAD.MOV R24, RZ, RZ, -R24 ;  /* 0x000000ffff187224 */ /* 0x004fe200078e0a18 */
[----:B------:R-:W-:Y:S01]  /*8460*/  SHF.R.U64 R4, R4, UR4, R5 ;  /* 0x0000000404047c19 */ /* 0x000fe20008001205 */
[----:B------:R-:W-:Y:S01]  /*8470*/  ULDC UR4, c[0x0][0x638] ;  /* 0x00018e0000047ab9 */ /* 0x000fe20000000800 */
[----:B------:R-:W-:Y:S01]  /*8480*/  LOP3.LUT R21, R21, UR16, RZ, 0xc0, !PT ;  /* 0x0000001015157c12 */ /* 0x000fe2000f8ec0ff */
[----:B------:R-:W-:Y:S01]  /*8490*/  ULDC UR5, c[0x0][0x610] ;  /* 0x0001840000057ab9 */ /* 0x000fe20000000800 */
[----:B------:R-:W-:Y:S02]  /*84a0*/  IMAD.MOV.U32 R6, RZ, RZ, R14 ;  /* 0x000000ffff067224 */ /* 0x000fe400078e000e */
[----:B------:R-:W-:-:S02]  /*84b0*/  IMAD.MOV R5, RZ, RZ, -R4 ;  /* 0x000000ffff057224 */ /* 0x000fc400078e0a04 */
[----:B------:R-:W-:Y:S02]  /*84c0*/  IMAD R4, R4, UR18, R23 ;  /* 0x0000001204047c24 */ /* 0x000fe4000f8e0217 */
[----:B0-----:R-:W-:Y:S02]  /*84d0*/  @P0 IMAD R15, R20, R24, R13 ;  /* 0x00000018140f0224 */ /* 0x001fe400078e020d */
[----:B------:R-:W-:Y:S01]  /*84e0*/  IMAD R22, R5, UR4, R22 ;  /* 0x0000000405167c24 */ /* 0x000fe2000f8e0216 */
[----:B------:R-:W-:Y:S01]  /*84f0*/  ULDC UR4, c[0x0][0x600] ;  /* 0x0001800000047ab9 */ /* 0x000fe20000000800 */
[----:B------:R-:W-:Y:S02]  /*8500*/  IMAD R15, R4, UR5, R15 ;  /* 0x00000005040f7c24 */ /* 0x000fe4000f8e020f */
[----:B------:R-:W-:Y:S02]  /*8510*/  IMAD R22, R22, UR4, R21 ;  /* 0x0000000416167c24 */ /* 0x000fe4000f8e0215 */
[----:B------:R-:W-:-:S03]  /*8520*/  IMAD.MOV.U32 R4, RZ, RZ, 0x1 ;  /* 0x00000001ff047424 */ /* 0x000fc600078e00ff */
[----:B------:R-:W-:Y:S02]  /*8530*/  SEL R20, R22, R15, !P0 ;  /* 0x0000000f16147207 */ /* 0x000fe40004000000 */
[----:B------:R-:W-:-:S07]  /*8540*/  SEL R13, R15, R22, !P0 ;  /* 0x000000160f0d7207 */ /* 0x000fce0004000000 */
.L_x_160:
[----:B------:R-:W-:Y:S05]  /*8550*/  BSYNC B1 ;  /* 0x0000000000017941 */ /* 0x000fea0003800000 */
.L_x_159:
[----:B------:R-:W-:-:S13]  /*8560*/  LOP3.LUT P0, RZ, R4, 0xff, RZ, 0xc0, !PT ;  /* 0x000000ff04ff7812 */ /* 0x000fda000780c0ff */
[----:B------:R-:W-:Y:S05]  /*8570*/  @P0 BRA `(.L_x_163) ;  /* 0xfffffff400340947 */ /* 0x000fea000383ffff */
[----:B------:R-:W-:Y:S05]  /*8580*/  BSYNC B0 ;  /* 0x0000000000007941 */ /* 0x000fea0003800000 */
.L_x_152:
[----:B------:R-:W-:-:S03]  /*8590*/  UMOV UR4, 0xffffffff ;  /* 0xffffffff00047882 */ /* 0x000fc60000000000 */
[----:B------:R-:W-:Y:S05]  /*85a0*/  BRA.DIV UR4, `(.L_x_164) ;  /* 0x0000000604847947 */ /* 0x000fea000b800000 */
[----:B------:R-:W-:-:S13]  /*85b0*/  ELECT P6, URZ, PT ;  /* 0x00000000003f782f */ /* 0x000fda00038c0000 */
.L_x_181:
[----:B------:R-:W-:Y:S04]  /*85c0*/  BSSY B0, `(.L_x_165) ;  /* 0x0000046000007945 */ /* 0x000fe80003800000 */
[----:B------:R-:W-:Y:S05]  /*85d0*/  @!P6 BRA `(.L_x_166) ;  /* 0x000000040010e947 */ /* 0x000fea0003800000 */
[----:B------:R-:W-:-:S04]  /*85e0*/  LOP3.LUT R19, R19, 0x2, RZ, 0xfc, !PT ;  /* 0x0000000213137812 */ /* 0x000fc800078efcff */
[----:B------:R-:W-:-:S13]  /*85f0*/  ISETP.NE.AND P0, PT, R19, 0x3, PT ;  /* 0x000000031300780c */ /* 0x000fda0003f05270 */
[----:B------:R-:W-:Y:S05]  /*8600*/  @!P0 BRA `(.L_x_167) ;  /* 0x0000000000048947 */ /* 0x000fea0003800000 */
[----:B------:R-:W-:Y:S01]  /*8610*/  BPT.TRAP 0x1 ;  /* 0x000000040000795c */ /* 0x000fe20000300000 */
.L_x_167:
[----:B------:R-:W0:Y:S01]  /*8620*/  S2R R5, SR_CgaCtaId ;  /* 0x0000000000057919 */ /* 0x000e220000008800 */
[----:B------:R-:W-:Y:S02]  /*8630*/  MOV R2, 0x400 ;  /* 0x0000040000027802 */ /* 0x000fe40000000f00 */
[----:B------:R-:W-:Y:S02]  /*8640*/  SHF.L.U32 R4, R0, 0x1f, RZ ;  /* 0x0000001f00047819 */ /* 0x000fe400000006ff */
[----:B0-----:R-:W-:-:S05]  /*8650*/  LEA R2, R5, R2, 0x18 ;  /* 0x0000000205027211 */ /* 0x001fca00078ec0ff */
[----:B------:R-:W-:-:S04]  /*8660*/  VIADD R2, R2, 0x38 ;  /* 0x0000003802027836 */ /* 0x000fc80000000000 */
[C---:B------:R-:W-:Y:S02]  /*8670*/  IMAD R7, R3.reuse, 0x8, R2 ;  /* 0x0000000803077824 */ /* 0x040fe400078e0202 */
[----:B------:R-:W-:Y:S02]  /*8680*/  VIADD R3, R3, 0x1 ;  /* 0x0000000103037836 */ /* 0x000fe40000000000 */
[----:B------:R-:W0:Y:S03]  /*8690*/  SYNCS.PHASECHK.TRANS64.TRYWAIT P0, [R7+URZ], R4 ;  /* 0x00000004070075a7 */ /* 0x000e26000800017f */
[----:B------:R-:W-:-:S04]  /*86a0*/  ISETP.NE.AND P1, PT, R3, 0x7, PT ;  /* 0x000000070300780c */ /* 0x000fc80003f25270 */
[----:B------:R-:W-:Y:S02]  /*86b0*/  SEL R5, RZ, 0x1, P1 ;  /* 0x00000001ff057807 */ /* 0x000fe40000800000 */
[----:B------:R-:W-:Y:S02]  /*86c0*/  SEL R3, R3, RZ, P1 ;  /* 0x000000ff03037207 */ /* 0x000fe40000800000 */
[----:B------:R-:W-:-:S03]  /*86d0*/  LOP3.LUT R6, R0, R5, RZ, 0x3c, !PT ;  /* 0x0000000500067212 */ /* 0x000fc600078e3cff */
[----:B------:R-:W-:Y:S01]  /*86e0*/  IMAD R8, R3, 0x8, R2 ;  /* 0x0000000803087824 */ /* 0x000fe200078e0202 */
[----:B------:R-:W-:Y:S01]  /*86f0*/  SHF.L.U32 R5, R6, 0x1f, RZ ;  /* 0x0000001f06057819 */ /* 0x000fe200000006ff */
[----:B0-----:R-:W-:Y:S06]  /*8700*/  @!P0 BRA `(.L_x_168) ;  /* 0x00000004004c8947 */ /* 0x001fec0003800000 */
.L_x_182:
[----:B------:R-:W1:Y:S01]  /*8710*/  SYNCS.PHASECHK.TRANS64.TRYWAIT P0, [R8+URZ], R5 ;  /* 0x00000005080075a7 */ /* 0x000e62000800017f */
[----:B------:R-:W-:-:S05]  /*8720*/  VIADD R0, R3, 0x1 ;  /* 0x0000000103007836 */ /* 0x000fca0000000000 */
[----:B------:R-:W-:-:S04]  /*8730*/  ISETP.NE.AND P1, PT, R0, 0x7, PT ;  /* 0x000000070000780c */ /* 0x000fc80003f25270 */
[----:B------:R-:W-:Y:S02]  /*8740*/  SEL R3, RZ, 0x1, P1 ;  /* 0x00000001ff037807 */ /* 0x000fe40000800000 */
[----:B0-----:R-:W-:Y:S02]  /*8750*/  SEL R7, R0, RZ, P1 ;  /* 0x000000ff00077207 */ /* 0x001fe40000800000 */
[----:B------:R-:W-:-:S03]  /*8760*/  LOP3.LUT R6, R6, R3, RZ, 0x3c, !PT ;  /* 0x0000000306067212 */ /* 0x000fc600078e3cff */
[----:B------:R-:W-:Y:S01]  /*8770*/  IMAD R9, R7, 0x8, R2 ;  /* 0x0000000807097824 */ /* 0x000fe200078e0202 */
[----:B------:R-:W-:Y:S01]  /*8780*/  SHF.L.U32 R4, R6, 0x1f, RZ ;  /* 0x0000001f06047819 */ /* 0x000fe200000006ff */
[----:B-1----:R-:W-:Y:S06]  /*8790*/  @!P0 BRA `(.L_x_169) ;  /* 0x00000004003c8947 */ /* 0x002fec0003800000 */
.L_x_183:
[----:B------:R-:W1:Y:S01]  /*87a0*/  SYNCS.PHASECHK.TRANS64.TRYWAIT P0, [R9+URZ], R4 ;  /* 0x00000004090075a7 */ /* 0x000e62000800017f */
[----:B------:R-:W-:-:S05]  /*87b0*/  VIADD R0, R7, 0x1 ;  /* 0x0000000107007836 */ /* 0x000fca0000000000 */
[----:B------:R-:W-:-:S04]  /*87c0*/  ISETP.NE.AND P1, PT, R0, 0x7, PT ;  /* 0x000000070000780c */ /* 0x000fc80003f25270 */
[----:B------:R-:W-:Y:S02]  /*87d0*/  SEL R3, RZ, 0x1, P1 ;  /* 0x00000001ff037807 */ /* 0x000fe40000800000 */
[----:B------:R-:W-:Y:S02]  /*87e0*/  SEL R7, R0, RZ, P1 ;  /* 0x000000ff00077207 */ /* 0x000fe40000800000 */
[----:B------:R-:W-:-:S03]  /*87f0*/  LOP3.LUT R6, R6, R3, RZ, 0x3c, !PT ;  /* 0x0000000306067212 */ /* 0x000fc600078e3cff */
[----:B0-----:R-:W-:Y:S01]  /*8800*/  IMAD R8, R7, 0x8, R2 ;  /* 0x0000000807087824 */ /* 0x001fe200078e0202 */
[----:B------:R-:W-:Y:S01]  /*8810*/  SHF.L.U32 R5, R6, 0x1f, RZ ;  /* 0x0000001f06057819 */ /* 0x000fe200000006ff */
[----:B-1----:R-:W-:Y:S06]  /*8820*/  @!P0 BRA `(.L_x_170) ;  /* 0x00000004002c8947 */ /* 0x002fec0003800000 */
.L_x_184:
        /* <DEDUP_REMOVED lines=9> */
.L_x_185:
[----:B------:R-:W1:Y:S01]  /*88c0*/  SYNCS.PHASECHK.TRANS64.TRYWAIT P0, [R9+URZ], R4 ;  /* 0x00000004090075a7 */ /* 0x000e62000800017f */
[----:B------:R-:W-:-:S05]  /*88d0*/  VIADD R0, R7, 0x1 ;  /* 0x0000000107007836 */ /* 0x000fca0000000000 */
[----:B------:R-:W-:-:S04]  /*88e0*/  ISETP.NE.AND P1, PT, R0, 0x7, PT ;  /* 0x000000070000780c */ /* 0x000fc80003f25270 */
[----:B------:R-:W-:Y:S02]  /*88f0*/  SEL R3, RZ, 0x1, P1 ;  /* 0x00000001ff037807 */ /* 0x000fe40000800000 */
[----:B------:R-:W-:Y:S02]  /*8900*/  SEL R7, R0, RZ, P1 ;  /* 0x000000ff00077207 */ /* 0x000fe40000800000 */
[----:B------:R-:W-:-:S03]  /*8910*/  LOP3.LUT R11, R6, R3, RZ, 0x3c, !PT ;  /* 0x00000003060b7212 */ /* 0x000fc600078e3cff */
[----:B------:R-:W-:Y:S01]  /*8920*/  IMAD R6, R7, 0x8, R2 ;  /* 0x0000000807067824 */ /* 0x000fe200078e0202 */
[----:B0-----:R-:W-:Y:S01]  /*8930*/  SHF.L.U32 R5, R11, 0x1f, RZ ;  /* 0x0000001f0b057819 */ /* 0x001fe200000006ff */
[----:B-1----:R-:W-:Y:S06]  /*8940*/  @!P0 BRA `(.L_x_172) ;  /* 0x00000004000c8947 */ /* 0x002fec0003800000 */
.L_x_186:
[----:B------:R-:W1:Y:S01]  /*8950*/  SYNCS.PHASECHK.TRANS64.TRYWAIT P0, [R6+URZ], R5 ;  /* 0x00000005060075a7 */ /* 0x000e62000800017f */
[----:B------:R-:W-:-:S05]  /*8960*/  VIADD R0, R7, 0x1 ;  /* 0x0000000107007836 */ /* 0x000fca0000000000 */
[----:B------:R-:W-:-:S04]  /*8970*/  ISETP.NE.AND P1, PT, R0, 0x7, PT ;  /* 0x000000070000780c */ /* 0x000fc80003f25270 */
[----:B0-----:R-:W-:Y:S02]  /*8980*/  SEL R4, RZ, 0x1, P1 ;  /* 0x00000001ff047807 */ /* 0x001fe40000800000 */
[----:B------:R-:W-:Y:S02]  /*8990*/  SEL R3, R0, RZ, P1 ;  /* 0x000000ff00037207 */ /* 0x000fe40000800000 */
[----:B------:R-:W-:Y:S01]  /*89a0*/  LOP3.LUT R0, R11, R4, RZ, 0x3c, !PT ;  /* 0x000000040b007212 */ /* 0x000fe200078e3cff */
[----:B-1----:R-:W-:Y:S06]  /*89b0*/  @!P0 BRA `(.L_x_173) ;  /* 0x0000000400048947 */ /* 0x002fec0003800000 */
.L_x_187:
[----:B------:R-:W-:Y:S01]  /*89c0*/  IMAD R3, R3, 0x8, R2 ;  /* 0x0000000803037824 */ /* 0x000fe200078e0202 */
[----:B------:R-:W-:-:S07]  /*89d0*/  SHF.L.U32 R0, R0, 0x1f, RZ ;  /* 0x0000001f00007819 */ /* 0x000fce00000006ff */
.L_x_174:
[----:B-1----:R1:W2:Y:S02]  /*89e0*/  SYNCS.PHASECHK.TRANS64.TRYWAIT P0, [R3+URZ], R0 ;  /* 0x00000000030075a7 */ /* 0x0022a4000800017f */
[----:B--2---:R-:W-:Y:S05]  /*89f0*/  @!P0 NANOSLEEP.SYNCS 0x989680 ;  /* 0x009896800000895d */ /* 0x004fea0003900000 */
[----:B------:R-:W2:Y:S02]  /*8a00*/  @!P0 SYNCS.PHASECHK.TRANS64 P0, [R3+URZ], R0 ;  /* 0x00000000030085a7 */ /* 0x000ea4000800007f */
[----:B--2---:R-:W-:Y:S05]  /*8a10*/  @!P0 BRA `(.L_x_174) ;  /* 0xfffffffc00f08947 */ /* 0x004fea000383ffff */
.L_x_166:
[----:B------:R-:W-:Y:S05]  /*8a20*/  BSYNC B0 ;  /* 0x0000000000007941 */ /* 0x000fea0003800000 */
.L_x_165:
[----:B------:R-:W-:Y:S05]  /*8a30*/  EXIT ;  /* 0x000000000000794d */ /* 0x000fea0003800000 */
.L_x_21:
[----:B---3--:R3:W4:Y:S02]  /*8a40*/  SYNCS.PHASECHK.TRANS64.TRYWAIT P1, [R3+URZ], R0 ;  /* 0x00000000030075a7 */ /* 0x008724000802017f */
[----:B----4-:R-:W-:Y:S05]  /*8a50*/  @!P1 NANOSLEEP.SYNCS 0x989680 ;  /* 0x009896800000995d */ /* 0x010fea0003900000 */
[----:B------:R-:W4:Y:S02]  /*8a60*/  @!P1 SYNCS.PHASECHK.TRANS64 P1, [R3+URZ], R0 ;  /* 0x00000000030095a7 */ /* 0x000f24000802007f */
[----:B----4-:R-:W-:Y:S05]  /*8a70*/  @!P1 BRA `(.L_x_21) ;  /* 0xfffffffc00f09947 */ /* 0x010fea000383ffff */
[----:B------:R-:W-:Y:S05]  /*8a80*/  BRA `(.L_x_20) ;  /* 0xffffff8800a87947 */ /* 0x000fea000383ffff */
.L_x_26:
[----:B-1----:R-:W-:-:S04]  /*8a90*/  IMAD.U32 R6, RZ, RZ, UR7 ;  /* 0x00000007ff067e24 */ /* 0x002fc8000f8e00ff */
[----:B------:R1:W2:Y:S03]  /*8aa0*/  SYNCS.PHASECHK.TRANS64.TRYWAIT P1, [R6+URZ], R5 ;  /* 0x00000005060075a7 */ /* 0x0002a6000802017f */
[----:B--2---:R-:W-:Y:S05]  /*8ab0*/  @!P1 NANOSLEEP.SYNCS 0x989680 ;  /* 0x009896800000995d */ /* 0x004fea0003900000 */
[----:B------:R-:W2:Y:S02]  /*8ac0*/  @!P1 SYNCS.PHASECHK.TRANS64 P1, [R6+URZ], R5 ;  /* 0x00000005060095a7 */ /* 0x000ea4000802007f */
[----:B--2---:R-:W-:Y:S05]  /*8ad0*/  @!P1 BRA `(.L_x_26) ;  /* 0xfffffffc00ec9947 */ /* 0x004fea000383ffff */
[----:B------:R-:W-:Y:S05]  /*8ae0*/  BRA `(.L_x_25) ;  /* 0xffffff9400f47947 */ /* 0x000fea000383ffff */
.L_x_153:
[----:B------:R-:W-:Y:S01]  /*8af0*/  BSSY B1, `(.L_x_175) ;  /* 0x0000006000017945 */ /* 0x000fe20003800000 */
[----:B------:R-:W-:-:S07]  /*8b00*/  IMAD.MOV.U32 R15, RZ, RZ, -0x1 ;  /* 0xffffffffff0f7424 */ /* 0x000fce00078e00ff */
[----:B------:R-:W-:Y:S05]  /*8b10*/  WARPSYNC.COLLECTIVE R15, `(.L_x_176) ;  /* 0x000000000f0c7348 */ /* 0x000fea0003c00000 */
[----:B------:R-:W-:Y:S02]  /*8b20*/  ELECT P6, UR62, PT ;  /* 0x00000000003e782f */ /* 0x000fe400038c0000 */
[----:B------:R-:W-:Y:S01]  /*8b30*/  MOV R14, UR62 ;  /* 0x0000003e000e7c02 */ /* 0x000fe20008000f00 */
[----:B------:R-:W-:Y:S10]  /*8b40*/  ENDCOLLECTIVE ;  /* 0x000000000000791b */ /* 0x000ff40003800000 */
.L_x_176:
[----:B------:R-:W-:Y:S05]  /*8b50*/  BSYNC B1 ;  /* 0x0000000000017941 */ /* 0x000fea0003800000 */
.L_x_175:
[----:B------:R-:W-:Y:S05]  /*8b60*/  BRA `(.L_x_177) ;  /* 0xffffffec00c47947 */ /* 0x000fea000383ffff */
.L_x_156:
[----:B0-----:R0:W1:Y:S02]  /*8b70*/  SYNCS.PHASECHK.TRANS64.TRYWAIT P0, [R20+URZ+0x38], R7 ;  /* 0x00003807140075a7 */ /* 0x001064000800017f */
[----:B-1----:R-:W-:Y:S05]  /*8b80*/  @!P0 NANOSLEEP.SYNCS 0x989680 ;  /* 0x009896800000895d */ /* 0x002fea0003900000 */
[----:B------:R-:W1:Y:S02]  /*8b90*/  @!P0 SYNCS.PHASECHK.TRANS64 P0, [R20+URZ+0x38], R7 ;  /* 0x00003807140085a7 */ /* 0x000e64000800007f */
[----:B-1----:R-:W-:Y:S05]  /*8ba0*/  @!P0 BRA `(.L_x_156) ;  /* 0xfffffffc00f08947 */ /* 0x002fea000383ffff */
[----:B------:R-:W-:Y:S05]  /*8bb0*/  BRA `(.L_x_178) ;  /* 0xfffffff000007947 */ /* 0x000fea000383ffff */
.L_x_164:
[----:B------:R-:W-:Y:S01]  /*8bc0*/  BSSY B0, `(.L_x_179) ;  /* 0x0000006000007945 */ /* 0x000fe20003800000 */
[----:B------:R-:W-:-:S07]  /*8bd0*/  IMAD.MOV.U32 R15, RZ, RZ, -0x1 ;  /* 0xffffffffff0f7424 */ /* 0x000fce00078e00ff */
[----:B------:R-:W-:Y:S05]  /*8be0*/  WARPSYNC.COLLECTIVE R15, `(.L_x_180) ;  /* 0x000000000f0c7348 */ /* 0x000fea0003c00000 */
[----:B------:R-:W-:Y:S02]  /*8bf0*/  ELECT P6, UR62, PT ;  /* 0x00000000003e782f */ /* 0x000fe400038c0000 */
[----:B------:R-:W-:Y:S01]  /*8c00*/  MOV R14, UR62 ;  /* 0x0000003e000e7c02 */ /* 0x000fe20008000f00 */
[----:B------:R-:W-:Y:S10]  /*8c10*/  ENDCOLLECTIVE ;  /* 0x000000000000791b */ /* 0x000ff40003800000 */
.L_x_180:
[----:B------:R-:W-:Y:S05]  /*8c20*/  BSYNC B0 ;  /* 0x0000000000007941 */ /* 0x000fea0003800000 */
.L_x_179:
[----:B------:R-:W-:Y:S05]  /*8c30*/  BRA `(.L_x_181) ;  /* 0xfffffff800607947 */ /* 0x000fea000383ffff */
.L_x_168:
[----:B0-----:R0:W1:Y:S02]  /*8c40*/  SYNCS.PHASECHK.TRANS64.TRYWAIT P0, [R7+URZ], R4 ;  /* 0x00000004070075a7 */ /* 0x001064000800017f */
[----:B-1----:R-:W-:Y:S05]  /*8c50*/  @!P0 NANOSLEEP.SYNCS 0x989680 ;  /* 0x009896800000895d */ /* 0x002fea0003900000 */
[----:B------:R-:W1:Y:S02]  /*8c60*/  @!P0 SYNCS.PHASECHK.TRANS64 P0, [R7+URZ], R4 ;  /* 0x00000004070085a7 */ /* 0x000e64000800007f */
[----:B-1----:R-:W-:Y:S05]  /*8c70*/  @!P0 BRA `(.L_x_168) ;  /* 0xfffffffc00f08947 */ /* 0x002fea000383ffff */
[----:B------:R-:W-:Y:S05]  /*8c80*/  BRA `(.L_x_182) ;  /* 0xfffffff800a07947 */ /* 0x000fea000383ffff */
.L_x_169:
[----:B0-----:R0:W1:Y:S02]  /*8c90*/  SYNCS.PHASECHK.TRANS64.TRYWAIT P0, [R8+URZ], R5 ;  /* 0x00000005080075a7 */ /* 0x001064000800017f */
[----:B-1----:R-:W-:Y:S05]  /*8ca0*/  @!P0 NANOSLEEP.SYNCS 0x989680 ;  /* 0x009896800000895d */ /* 0x002fea0003900000 */
[----:B------:R-:W1:Y:S02]  /*8cb0*/  @!P0 SYNCS.PHASECHK.TRANS64 P0, [R8+URZ], R5 ;  /* 0x00000005080085a7 */ /* 0x000e64000800007f */
[----:B-1----:R-:W-:Y:S05]  /*8cc0*/  @!P0 BRA `(.L_x_169) ;  /* 0xfffffffc00f08947 */ /* 0x002fea000383ffff */
[----:B------:R-:W-:Y:S05]  /*8cd0*/  BRA `(.L_x_183) ;  /* 0xfffffff800b07947 */ /* 0x000fea000383ffff */
.L_x_170:
[----:B0-----:R0:W1:Y:S02]  /*8ce0*/  SYNCS.PHASECHK.TRANS64.TRYWAIT P0, [R9+URZ], R4 ;  /* 0x00000004090075a7 */ /* 0x001064000800017f */
[----:B-1----:R-:W-:Y:S05]  /*8cf0*/  @!P0 NANOSLEEP.SYNCS 0x989680 ;  /* 0x009896800000895d */ /* 0x002fea0003900000 */
[----:B------:R-:W1:Y:S02]  /*8d00*/  @!P0 SYNCS.PHASECHK.TRANS64 P0, [R9+URZ], R4 ;  /* 0x00000004090085a7 */ /* 0x000e64000800007f */
[----:B-1----:R-:W-:Y:S05]  /*8d10*/  @!P0 BRA `(.L_x_170) ;  /* 0xfffffffc00f08947 */ /* 0x002fea000383ffff */
[----:B------:R-:W-:Y:S05]  /*8d20*/  BRA `(.L_x_184) ;  /* 0xfffffff800c07947 */ /* 0x000fea000383ffff */
.L_x_171:
[----:B0-----:R0:W1:Y:S02]  /*8d30*/  SYNCS.PHASECHK.TRANS64.TRYWAIT P0, [R8+URZ], R5 ;  /* 0x00000005080075a7 */ /* 0x001064000800017f */
[----:B-1----:R-:W-:Y:S05]  /*8d40*/  @!P0 NANOSLEEP.SYNCS 0x989680 ;  /* 0x009896800000895d */ /* 0x002fea0003900000 */
[----:B------:R-:W1:Y:S02]  /*8d50*/  @!P0 SYNCS.PHASECHK.TRANS64 P0, [R8+URZ], R5 ;  /* 0x00000005080085a7 */ /* 0x000e64000800007f */
[----:B-1----:R-:W-:Y:S05]  /*8d60*/  @!P0 BRA `(.L_x_171) ;  /* 0xfffffffc00f08947 */ /* 0x002fea000383ffff */
[----:B------:R-:W-:Y:S05]  /*8d70*/  BRA `(.L_x_185) ;  /* 0xfffffff800d07947 */ /* 0x000fea000383ffff */
.L_x_172:
[----:B0-----:R0:W1:Y:S02]  /*8d80*/  SYNCS.PHASECHK.TRANS64.TRYWAIT P0, [R9+URZ], R4 ;  /* 0x00000004090075a7 */ /* 0x001064000800017f */
[----:B-1----:R-:W-:Y:S05]  /*8d90*/  @!P0 NANOSLEEP.SYNCS 0x989680 ;  /* 0x009896800000895d */ /* 0x002fea0003900000 */
[----:B------:R-:W1:Y:S02]  /*8da0*/  @!P0 SYNCS.PHASECHK.TRANS64 P0, [R9+URZ], R4 ;  /* 0x00000004090085a7 */ /* 0x000e64000800007f */
[----:B-1----:R-:W-:Y:S05]  /*8db0*/  @!P0 BRA `(.L_x_172) ;  /* 0xfffffffc00f08947 */ /* 0x002fea000383ffff */
[----:B------:R-:W-:Y:S05]  /*8dc0*/  BRA `(.L_x_186) ;  /* 0xfffffff800e07947 */ /* 0x000fea000383ffff */
.L_x_173:
[----:B0-----:R0:W1:Y:S02]  /*8dd0*/  SYNCS.PHASECHK.TRANS64.TRYWAIT P0, [R6+URZ], R5 ;  /* 0x00000005060075a7 */ /* 0x001064000800017f */
[----:B-1----:R-:W-:Y:S05]  /*8de0*/  @!P0 NANOSLEEP.SYNCS 0x989680 ;  /* 0x009896800000895d */ /* 0x002fea0003900000 */
[----:B------:R-:W1:Y:S02]  /*8df0*/  @!P0 SYNCS.PHASECHK.TRANS64 P0, [R6+URZ], R5 ;  /* 0x00000005060085a7 */ /* 0x000e64000800007f */
[----:B-1----:R-:W-:Y:S05]  /*8e00*/  @!P0 BRA `(.L_x_173) ;  /* 0xfffffffc00f08947 */ /* 0x002fea000383ffff */
[----:B------:R-:W-:Y:S05]  /*8e10*/  BRA `(.L_x_187) ;  /* 0xfffffff800e87947 */ /* 0x000fea000383ffff */
.L_x_188:
[----:B------:R-:W-:-:S00]  /*8e20*/  BRA `(.L_x_188) ;  /* 0xfffffffc00fc7947 */ /* 0x000fc0000383ffff */
[----:B------:R-:W-:-:S00]  /*8e30*/  NOP ;  /* 0x0000000000007918 */ /* 0x000fc00000000000 */
        /* <DEDUP_REMOVED lines=12> */
.L_x_189:


//--------------------- .nv.global.init           --------------------------
	.section	.nv.global.init,"aw",@progbits
.nv.global.init:
	.type		$str$22,@object
	.size		$str$22,($str$23 - $str$22)
$str$22:
        /*0000*/ 	.byte	0x6b, 0x5f, 0x74, 0x69, 0x6c, 0x65, 0x5f, 0x63, 0x6f, 0x75, 0x6e, 0x74, 0x20, 0x3e, 0x3d, 0x20
        /*0010*/ 	.byte	0x31, 0x00
	.type		$str$23,@object
	.size		$str$23,(__unnamed_1 - $str$23)
$str$23:
        /*0012*/ 	.byte	0x2f, 0x74, 0x6d, 0x70, 0x2f, 0x63, 0x75, 0x74, 0x6c, 0x61, 0x73, 0x73, 0x5f, 0x73, 0x77, 0x65
        /*0022*/ 	.byte	0x65, 0x70, 0x5f, 0x73, 0x72, 0x63, 0x2f, 0x69, 0x6e, 0x63, 0x6c, 0x75, 0x64, 0x65, 0x2f, 0x63
        /*0032*/ 	.byte	0x75, 0x74, 0x6c, 0x61, 0x73, 0x73, 0x2f, 0x67, 0x65, 0x6d, 0x6d, 0x2f, 0x63, 0x6f, 0x6c, 0x6c
        /*0042*/ 	.byte	0x65, 0x63, 0x74, 0x69, 0x76, 0x65, 0x2f, 0x73, 0x6d, 0x39, 0x30, 0x5f, 0x6d, 0x6d, 0x61, 0x5f
        /*0052*/ 	.byte	0x74, 0x6d, 0x61, 0x5f, 0x67, 0x6d, 0x6d, 0x61, 0x5f, 0x73, 0x73, 0x5f, 0x77, 0x61, 0x72, 0x70
        /*0062*/ 	.byte	0x73, 0x70, 0x65, 0x63, 0x69, 0x61, 0x6c, 0x69, 0x7a, 0x65, 0x64, 0x2e, 0x68, 0x70, 0x70, 0x00
	.type		__unnamed_1,@object
	.size		__unnamed_1,(.L_0 - __unnamed_1)
__unnamed_1:
        /*0072*/ 	.byte	0x76, 0x6f, 0x69, 0x64, 0x20, 0x63, 0x75, 0x74, 0x6c, 0x61, 0x73, 0x73, 0x3a, 0x3a, 0x67, 0x65
        /* <DEDUP_REMOVED lines=180> */
        /*0bc2*/ 	.byte	0x65, 0x3a, 0x3a, 0x69, 0x64, 0x65, 0x6e, 0x74, 0x69, 0x74, 0x79, 0x5d, 0x00
.L_0:


//--------------------- .nv.shared._ZN7cutlass13device_kernelINS_4gemm6kernel13GemmUniversalIN4cute5tupleIJiiiiEEENS1_10collective13CollectiveMmaINS1_34MainloopSm90TmaGmmaWarpSpecializedILi7ENS5_IJNS4_1CILi2EEENSA_ILi1EEESC_EEENS1_35KernelTmaWarpSpecializedCooperativeEEENS5_IJNSA_ILi128EEENSA_ILi112EEENSA_ILi64EEEEEENS_10bfloat16_tENS5_IJlSC_lEEESK_SL_NS4_8TiledMMAINS4_8MMA_AtomIJNS4_4SM904GMMA27MMA_64x16x16_F32BF16BF16_SSILNSP_5MajorE0ELSR_0ELNSP_7ScaleInE1ELSS_1EEEEEENS4_6LayoutISD_NS5_IJSC_NSA_ILi0EEESW_EEEEENS5_IJNS4_10UnderscoreESZ_SZ_EEEEENS4_13SM90_TMA_LOADENS4_14ComposedLayoutINS4_7SwizzleILi3ELi4ELi3EEENS4_18smem_ptr_flag_bitsILi16EEENSV_INS5_IJNSA_ILi8EEESI_EEENS5_IJSI_SC_EEEEEEEvNS4_8identityENS4_23SM90_TMA_LOAD_MULTICASTES1C_vS1D_EENS_8epilogue10collective6detail29Sm90TmaWarpSpecializedAdapterINS1H_15DefaultEpilogueISK_SL_SL_NS1G_6thread17LinearCombinationISK_Li1EffLNS1L_9ScaleType4KindE0ELNS_15FloatRoundStyleE2ESK_EENS1_15EpilogueDefaultEEEEEvvEEEEvNT_6ParamsE --------------------------
	.section	.nv.shared._ZN7cutlass13device_kernelINS_4gemm6kernel13GemmUniversalIN4cute5tupleIJiiiiEEENS1_10collective13CollectiveMmaINS1_34MainloopSm90TmaGmmaWarpSpecializedILi7ENS5_IJNS4_1CILi2EEENSA_ILi1EEESC_EEENS1_35KernelTmaWarpSpecializedCooperativeEEENS5_IJNSA_ILi128EEENSA_ILi112EEENSA_ILi64EEEEEENS_10bfloat16_tENS5_IJlSC_lEEESK_SL_NS4_8TiledMMAINS4_8MMA_AtomIJNS4_4SM904GMMA27MMA_64x16x16_F32BF16BF16_SSILNSP_5MajorE0ELSR_0ELNSP_7ScaleInE1ELSS_1EEEEEENS4_6LayoutISD_NS5_IJSC_NSA_ILi0EEESW_EEEEENS5_IJNS4_10UnderscoreESZ_SZ_EEEEENS4_13SM90_TMA_LOADENS4_14ComposedLayoutINS4_7SwizzleILi3ELi4ELi3EEENS4_18smem_ptr_flag_bitsILi16EEENSV_INS5_IJNSA_ILi8EEESI_EEENS5_IJSI_SC_EEEEEEEvNS4_8identityENS4_23SM90_TMA_LOAD_MULTICASTES1C_vS1D_EENS_8epilogue10collective6detail29Sm90TmaWarpSpecializedAdapterINS1H_15DefaultEpilogueISK_SL_SL_NS1G_6thread17LinearCombinationISK_Li1EffLNS1L_9ScaleType4KindE0ELNS_15FloatRoundStyleE2ESK_EENS1_15EpilogueDefaultEEEEEvvEEEEvNT_6ParamsE,"aw",@nobits
	.sectionflags	@""
	.align	16
	.zero		1024


//--------------------- .nv.shared.reserved.0     --------------------------
	.section	.nv.shared.reserved.0,"aw",@nobits
	.weak		__nv_reservedSMEM_offset_0_alias
	.size		__nv_reservedSMEM_offset_0_alias, 0, 0
	.other		__nv_reservedSMEM_offset_0_alias,@"STO_CUDA_RESERVED_SHARED STV_DEFAULT"
__nv_reservedSMEM_offset_0_alias:
	.zero		0


//--------------------- .nv.global                --------------------------
	.section	.nv.global,"aw",@nobits
.nv.global:
	.type		_ZN40_INTERNAL_824fed7f_4_k_cu_600d8453_165664cute1_E,@object
	.size		_ZN40_INTERNAL_824fed7f_4_k_cu_600d8453_165664cute1_E,(_ZN40_INTERNAL_824fed7f_4_k_cu_600d8453_165664cuda3std3__45__cpo6cbeginE - _ZN40_INTERNAL_824fed7f_4_k_cu_600d8453_165664cute1_E)
_ZN40_INTERNAL_824fed7f_4_k_cu_600d8453_165664cute1_E:
	.zero		1
	.type		_ZN40_INTERNAL_824fed7f_4_k_cu_600d8453_165664cuda3std3__45__cpo6cbeginE,@object
	.size		_ZN40_INTERNAL_824fed7f_4_k_cu_600d8453_165664cuda3std3__45__cpo6cbeginE,(_ZN40_INTERNAL_824fed7f_4_k_cu_600d8453_165664cuda3std3__48in_placeE - _ZN40_INTERNAL_824fed7f_4_k_cu_600d8453_165664cuda3std3__45__cpo6cbeginE)
_ZN40_INTERNAL_824fed7f_4_k_cu_600d8453_165664cuda3std3__45__cpo6cbeginE:
	.zero		1
	.type		_ZN40_INTERNAL_824fed7f_4_k_cu_600d8453_165664cuda3std3__48in_placeE,@object
	.size		_ZN40_INTERNAL_824fed7f_4_k_cu_600d8453_165664cuda3std3__48in_placeE,(_ZN40_INTERNAL_824fed7f_4_k_cu_600d8453_165664cuda3std6ranges3__45__cpo9iter_moveE - _ZN40_INTERNAL_824fed7f_4_k_cu_600d8453_165664cuda3std3__48in_placeE)
_ZN40_INTERNAL_824fed7f_4_k_cu_600d8453_165664cuda3std3__48in_placeE:
	.zero		1
	.type		_ZN40_INTERNAL_824fed7f_4_k_cu_600d8453_165664cuda3std6ranges3__45__cpo9iter_moveE,@object
	.size		_ZN40_INTERNAL_824fed7f_4_k_cu_600d8453_165664cuda3std6ranges3__45__cpo9iter_moveE,(_ZN40_INTERNAL_824fed7f_4_k_cu_600d8453_165664cuda3std3__45__cpo5beginE - _ZN40_INTERNAL_824fed7f_4_k_cu_600d8453_165664cuda3std6ranges3__45__cpo9iter_moveE)
_ZN40_INTERNAL_824fed7f_4_k_cu_600d8453_165664cuda3std6ranges3__45__cpo9iter_moveE:
	.zero		1
	.type		_ZN40_INTERNAL_824fed7f_4_k_cu_600d8453_165664cuda3std3__45__cpo5beginE,@object
	.size		_ZN40_INTERNAL_824fed7f_4_k_cu_600d8453_165664cuda3std3__45__cpo5beginE,(_ZN40_INTERNAL_824fed7f_4_k_cu_600d8453_165664cuda3std3__442_GLOBAL__N__824fed7f_4_k_cu_600d8453_165666ignoreE - _ZN40_INTERNAL_824fed7f_4_k_cu_600d8453_165664cuda3std3__45__cpo5beginE)
_ZN40_INTERNAL_824fed7f_4_k_cu_600d8453_165664cuda3std3__45__cpo5beginE:
	.zero		1
	.type		_ZN40_INTERNAL_824fed7f_4_k_cu_600d8453_165664cuda3std3__442_GLOBAL__N__824fed7f_4_k_cu_600d8453_165666ignoreE,@object
	.size		_ZN40_INTERNAL_824fed7f_4_k_cu_600d8453_165664cuda3std3__442_GLOBAL__N__824fed7f_4_k_cu_600d8453_165666ignoreE,(_ZN40_INTERNAL_824fed7f_4_k_cu_600d8453_165664cute7productE - _ZN40_INTERNAL_824fed7f_4_k_cu_600d8453_165664cuda3std3__442_GLOBAL__N__824fed7f_4_k_cu_600d8453_165666ignoreE)
_ZN40_INTERNAL_824fed7f_4_k_cu_600d8453_165664cuda3std3__442_GLOBAL__N__824fed7f_4_k_cu_600d8453_165666ignoreE:
	.zero		1
	.type		_ZN40_INTERNAL_824fed7f_4_k_cu_600d8453_165664cute7productE,@object
	.size		_ZN40_INTERNAL_824fed7f_4_k_cu_600d8453_165664cute7productE,(_ZN40_INTERNAL_824fed7f_4_k_cu_600d8453_165664cuda3std3__45__cpo3endE - _ZN40_INTERNAL_824fed7f_4_k_cu_600d8453_165664cute7productE)
_ZN40_INTERNAL_824fed7f_4_k_cu_600d8453_165664cute7productE:
	.zero		1
	.type		_ZN40_INTERNAL_824fed7f_4_k_cu_600d8453_165664cuda3std3__45__cpo3endE,@object
	.size		_ZN40_INTERNAL_824fed7f_4_k_cu_600d8453_165664cuda3std3__45__cpo3endE,(_ZN40_INTERNAL_824fed7f_4_k_cu_600d8453_165664cuda3std3__419piecewise_constructE - _ZN40_INTERNAL_824fed7f_4_k_cu_600d8453_165664cuda3std3__45__cpo3endE)
_ZN40_INTERNAL_824fed7f_4_k_cu_600d8453_165664cuda3std3__45__cpo3endE:
	.zero		1
	.type		_ZN40_INTERNAL_824fed7f_4_k_cu_600d8453_165664cuda3std3__419piecewise_constructE,@object
	.size		_ZN40_INTERNAL_824fed7f_4_k_cu_600d8453_165664cuda3std3__419piecewise_constructE,(_ZN40_INTERNAL_824fed7f_4_k_cu_600d8453_165664cuda3std3__45__cpo4cendE - _ZN40_INTERNAL_824fed7f_4_k_cu_600d8453_165664cuda3std3__419piecewise_constructE)
_ZN40_INTERNAL_824fed7f_4_k_cu_600d8453_165664cuda3std3__419piecewise_constructE:
	.zero		1
	.type		_ZN40_INTERNAL_824fed7f_4_k_cu_600d8453_165664cuda3std3__45__cpo4cendE,@object
	.size		_ZN40_INTERNAL_824fed7f_4_k_cu_600d8453_165664cuda3std3__45__cpo4cendE,(_ZN40_INTERNAL_824fed7f_4_k_cu_600d8453_165664cuda3std6ranges3__45__cpo4swapE - _ZN40_INTERNAL_824fed7f_4_k_cu_600d8453_165664cuda3std3__45__cpo4cendE)
_ZN40_INTERNAL_824fed7f_4_k_cu_600d8453_165664cuda3std3__45__cpo4cendE:
	.zero		1
	.type		_ZN40_INTERNAL_824fed7f_4_k_cu_600d8453_165664cuda3std6ranges3__45__cpo4swapE,@object
	.size		_ZN40_INTERNAL_824fed7f_4_k_cu_600d8453_165664cuda3std6ranges3__45__cpo4swapE,(.L_8 - _ZN40_INTERNAL_824fed7f_4_k_cu_600d8453_165664cuda3std6ranges3__45__cpo4swapE)
_ZN40_INTERNAL_824fed7f_4_k_cu_600d8453_165664cuda3std6ranges3__45__cpo4swapE:
	.zero		1
.L_8:


//--------------------- .nv.constant0._ZN7cutlass13device_kernelINS_4gemm6kernel13GemmUniversalIN4cute5tupleIJiiiiEEENS1_10collective13CollectiveMmaINS1_34MainloopSm90TmaGmmaWarpSpecializedILi7ENS5_IJNS4_1CILi2EEENSA_ILi1EEESC_EEENS1_35KernelTmaWarpSpecializedCooperativeEEENS5_IJNSA_ILi128EEENSA_ILi112EEENSA_ILi64EEEEEENS_10bfloat16_tENS5_IJlSC_lEEESK_SL_NS4_8TiledMMAINS4_8MMA_AtomIJNS4_4SM904GMMA27MMA_64x16x16_F32BF16BF16_SSILNSP_5MajorE0ELSR_0ELNSP_7ScaleInE1ELSS_1EEEEEENS4_6LayoutISD_NS5_IJSC_NSA_ILi0EEESW_EEEEENS5_IJNS4_10UnderscoreESZ_SZ_EEEEENS4_13SM90_TMA_LOADENS4_14ComposedLayoutINS4_7SwizzleILi3ELi4ELi3EEENS4_18smem_ptr_flag_bitsILi16EEENSV_INS5_IJNSA_ILi8EEESI_EEENS5_IJSI_SC_EEEEEEEvNS4_8identityENS4_23SM90_TMA_LOAD_MULTICASTES1C_vS1D_EENS_8epilogue10collective6detail29Sm90TmaWarpSpecializedAdapterINS1H_15DefaultEpilogueISK_SL_SL_NS1G_6thread17LinearCombinationISK_Li1EffLNS1L_9ScaleType4KindE0ELNS_15FloatRoundStyleE2ESK_EENS1_15EpilogueDefaultEEEEEvvEEEEvNT_6ParamsE --------------------------
	.section	.nv.constant0._ZN7cutlass13device_kernelINS_4gemm6kernel13GemmUniversalIN4cute5tupleIJiiiiEEENS1_10collective13CollectiveMmaINS1_34MainloopSm90TmaGmmaWarpSpecializedILi7ENS5_IJNS4_1CILi2EEENSA_ILi1EEESC_EEENS1_35KernelTmaWarpSpecializedCooperativeEEENS5_IJNSA_ILi128EEENSA_ILi112EEENSA_ILi64EEEEEENS_10bfloat16_tENS5_IJlSC_lEEESK_SL_NS4_8TiledMMAINS4_8MMA_AtomIJNS4_4SM904GMMA27MMA_64x16x16_F32BF16BF16_SSILNSP_5MajorE0ELSR_0ELNSP_7ScaleInE1ELSS_1EEEEEENS4_6LayoutISD_NS5_IJSC_NSA_ILi0EEESW_EEEEENS5_IJNS4_10UnderscoreESZ_SZ_EEEEENS4_13SM90_TMA_LOADENS4_14ComposedLayoutINS4_7SwizzleILi3ELi4ELi3EEENS4_18smem_ptr_flag_bitsILi16EEENSV_INS5_IJNSA_ILi8EEESI_EEENS5_IJSI_SC_EEEEEEEvNS4_8identityENS4_23SM90_TMA_LOAD_MULTICASTES1C_vS1D_EENS_8epilogue10collective6detail29Sm90TmaWarpSpecializedAdapterINS1H_15DefaultEpilogueISK_SL_SL_NS1G_6thread17LinearCombinationISK_Li1EffLNS1L_9ScaleType4KindE0ELNS_15FloatRoundStyleE2ESK_EENS1_15EpilogueDefaultEEEEEvvEEEEvNT_6ParamsE,"a",@progbits
	.sectionflags	@""
	.align	4
.nv.constant0._ZN7cutlass13device_kernelINS_4gemm6kernel13GemmUniversalIN4cute5tupleIJiiiiEEENS1_10collective13CollectiveMmaINS1_34MainloopSm90TmaGmmaWarpSpecializedILi7ENS5_IJNS4_1CILi2EEENSA_ILi1EEESC_EEENS1_35KernelTmaWarpSpecializedCooperativeEEENS5_IJNSA_ILi128EEENSA_ILi112EEENSA_ILi64EEEEEENS_10bfloat16_tENS5_IJlSC_lEEESK_SL_NS4_8TiledMMAINS4_8MMA_AtomIJNS4_4SM904GMMA27MMA_64x16x16_F32BF16BF16_SSILNSP_5MajorE0ELSR_0ELNSP_7ScaleInE1ELSS_1EEEEEENS4_6LayoutISD_NS5_IJSC_NSA_ILi0EEESW_EEEEENS5_IJNS4_10UnderscoreESZ_SZ_EEEEENS4_13SM90_TMA_LOADENS4_14ComposedLayoutINS4_7SwizzleILi3ELi4ELi3EEENS4_18smem_ptr_flag_bitsILi16EEENSV_INS5_IJNSA_ILi8EEESI_EEENS5_IJSI_SC_EEEEEEEvNS4_8identityENS4_23SM90_TMA_LOAD_MULTICASTES1C_vS1D_EENS_8epilogue10collective6detail29Sm90TmaWarpSpecializedAdapterINS1H_15DefaultEpilogueISK_SL_SL_NS1G_6thread17LinearCombinationISK_Li1EffLNS1L_9ScaleType4KindE0ELNS_15FloatRoundStyleE2ESK_EENS1_15EpilogueDefaultEEEEEvvEEEEvNT_6ParamsE:
	.zero		1664


//--------------------- SYMBOLS --------------------------

	.type		.nv.reservedSmem.offset0,@object
	.size		.nv.reservedSmem.offset0,0x4
	.type		__assertfail,@function
